def matmul_kernel(
    a_ptr,
    b_ptr,
    c_ptr,
    M,
    N,
    K,
    stride_am,
    stride_ak,
    stride_bk,
    stride_bn,
    stride_cm,
    stride_cn,
    BLOCK_M: tl.constexpr,
    BLOCK_N: tl.constexpr,
    BLOCK_K: tl.constexpr,
    GROUP_M: tl.constexpr,
):
    pid = tl.program_id(axis=0)
    num_pid_m = tl.cdiv(M, BLOCK_M)
    num_pid_n = tl.cdiv(N, BLOCK_N)
    num_pid_in_group = GROUP_M * num_pid_n
    group_id = pid // num_pid_in_group
    first_pid_m = group_id * GROUP_M
    group_size_m = min(num_pid_m - first_pid_m, GROUP_M)
    pid_m = first_pid_m + ((pid % num_pid_in_group) % group_size_m)
    pid_n = (pid % num_pid_in_group) // group_size_m

    offs_am = (pid_m * BLOCK_M + tl.arange(0, BLOCK_M)) % M
    offs_bn = (pid_n * BLOCK_N + tl.arange(0, BLOCK_N)) % N
    offs_k = tl.arange(0, BLOCK_K)
    a_ptrs = a_ptr + offs_am[:, None] * stride_am + offs_k[None, :] * stride_ak
    b_ptrs = b_ptr + offs_k[:, None] * stride_bk + offs_bn[None, :] * stride_bn

    acc = tl.zeros((BLOCK_M, BLOCK_N), dtype=tl.float32)
    for kk in range(0, tl.cdiv(K, BLOCK_K)):
        a = tl.load(a_ptrs, mask=offs_k[None, :] < K - kk * BLOCK_K, other=0.0)
        b = tl.load(b_ptrs, mask=offs_k[:, None] < K - kk * BLOCK_K, other=0.0)
        acc = tl.dot(a, b, acc)
        a_ptrs += BLOCK_K * stride_ak
        b_ptrs += BLOCK_K * stride_bk

    c = acc.to(c_ptr.dtype.element_ty)
    offs_cm = pid_m * BLOCK_M + tl.arange(0, BLOCK_M)
    offs_cn = pid_n * BLOCK_N + tl.arange(0, BLOCK_N)
    c_ptrs = c_ptr + offs_cm[:, None] * stride_cm + offs_cn[None, :] * stride_cn
    mask = (offs_cm[:, None] < M) & (offs_cn[None, :] < N)
    tl.store(c_ptrs, c, mask=mask)

# config = {"BLOCK_K": 32, "BLOCK_M": 32, "BLOCK_N": 128, "GROUP_M": 8, "arch": "sm_100", "dtype": "fp16", "num_ctas": 1, "num_stages": 2, "num_warps": 8}
# arch = sm_100


// ===== COMPILED SASS (sm_100a) =====

	.target	sm_100a

	.elftype	@"ET_EXEC"


//--------------------- .note.nv.tkinfo           --------------------------
	.section	.note.nv.tkinfo,"",@"SHT_NOTE"
	.sectionflags	@"SHF_NOTE_NV_TKINFO"
	.tkinfo
        /*0018*/ 	.word	0x00000081
        /*0030*/ 	.string	""
        /*0030*/ 	.string	"ptxas-blackwell"
        /*0030*/ 	.string	"Cuda compilation tools, release 12.9, V12.9.86"
        /*0030*/ 	.string	"Build cuda_12.9.r12.9/compiler.36037853_0"
        /*0030*/ 	.string	"-v  -suppress-debug-info  -lineinfo  -arch sm_100a "



//--------------------- .note.nv.cuver            --------------------------
	.section	.note.nv.cuver,"",@"SHT_NOTE"
	.sectionflags	@"SHF_NOTE_NV_CUVER"
        /*0018*/ 	.short	0x0001
        /*001a*/ 	.short	0x0064
        /*001c*/ 	.short	0x0001
        /*001e*/ 	.short	0x0000
        /*0020*/ 	.short	0x0001
        /*0022*/ 	.short	0x0000


//--------------------- .nv.info                  --------------------------
	.section	.nv.info,"",@"SHT_CUDA_INFO"
	.align	4


	//----- nvinfo : EIATTR_REGCOUNT
	.align		4
        /*0000*/ 	.byte	0x04, 0x2f
        /*0002*/ 	.short	(.L_1 - .L_0)
	.align		4
.L_0:
        /*0004*/ 	.word	index@(matmul_kernel)
        /*0008*/ 	.word	0x00000080


	//----- nvinfo : EIATTR_FRAME_SIZE
	.align		4
.L_1:
        /*000c*/ 	.byte	0x04, 0x11
        /*000e*/ 	.short	(.L_3 - .L_2)
	.align		4
.L_2:
        /*0010*/ 	.word	index@(matmul_kernel)
        /*0014*/ 	.word	0x00000000


	//----- nvinfo : EIATTR_MIN_STACK_SIZE
	.align		4
.L_3:
        /*0018*/ 	.byte	0x04, 0x12
        /*001a*/ 	.short	(.L_5 - .L_4)
	.align		4
.L_4:
        /*001c*/ 	.word	index@(matmul_kernel)
        /*0020*/ 	.word	0x00000000
.L_5:


//--------------------- .nv.info.matmul_kernel    --------------------------
	.section	.nv.info.matmul_kernel,"",@"SHT_CUDA_INFO"
	.sectionflags	@""
	.align	4


	//----- nvinfo : EIATTR_CUDA_API_VERSION
	.align		4
        /*0000*/ 	.byte	0x04, 0x37
        /*0002*/ 	.short	(.L_7 - .L_6)
.L_6:
        /*0004*/ 	.word	0x00000081


	//----- nvinfo : EIATTR_KPARAM_INFO
	.align		4
.L_7:
        /*0008*/ 	.byte	0x04, 0x17
        /*000a*/ 	.short	(.L_9 - .L_8)
.L_8:
        /*000c*/ 	.word	0x00000000
        /*0010*/ 	.short	0x000d
        /*0012*/ 	.short	0x0048
        /*0014*/ 	.byte	0x00, 0xf4, 0x21, 0x00


	//----- nvinfo : EIATTR_KPARAM_INFO
	.align		4
.L_9:
        /*0018*/ 	.byte	0x04, 0x17
        /*001a*/ 	.short	(.L_11 - .L_10)
.L_10:
        /*001c*/ 	.word	0x00000000
        /*0020*/ 	.short	0x000c
        /*0022*/ 	.short	0x0040
        /*0024*/ 	.byte	0x00, 0xf4, 0x21, 0x00


	//----- nvinfo : EIATTR_KPARAM_INFO
	.align		4
.L_11:
        /*0028*/ 	.byte	0x04, 0x17
        /*002a*/ 	.short	(.L_13 - .L_12)
.L_12:
        /*002c*/ 	.word	0x00000000
        /*0030*/ 	.short	0x000b
        /*0032*/ 	.short	0x0038
        /*0034*/ 	.byte	0x00, 0xf0, 0x11, 0x00


	//----- nvinfo : EIATTR_KPARAM_INFO
	.align		4
.L_13:
        /*0038*/ 	.byte	0x04, 0x17
        /*003a*/ 	.short	(.L_15 - .L_14)
.L_14:
        /*003c*/ 	.word	0x00000000
        /*0040*/ 	.short	0x000a
        /*0042*/ 	.short	0x0034
        /*0044*/ 	.byte	0x00, 0xf0, 0x11, 0x00


	//----- nvinfo : EIATTR_KPARAM_INFO
	.align		4
.L_15:
        /*0048*/ 	.byte	0x04, 0x17
        /*004a*/ 	.short	(.L_17 - .L_16)
.L_16:
        /*004c*/ 	.word	0x00000000
        /*0050*/ 	.short	0x0009
        /*0052*/ 	.short	0x0030
        /*0054*/ 	.byte	0x00, 0xf0, 0x11, 0x00


	//----- nvinfo : EIATTR_KPARAM_INFO
	.align		4
.L_17:
        /*0058*/ 	.byte	0x04, 0x17
        /*005a*/ 	.short	(.L_19 - .L_18)
.L_18:
        /*005c*/ 	.word	0x00000000
        /*0060*/ 	.short	0x0008
        /*0062*/ 	.short	0x002c
        /*0064*/ 	.byte	0x00, 0xf0, 0x11, 0x00


	//----- nvinfo : EIATTR_KPARAM_INFO
	.align		4
.L_19:
        /*0068*/ 	.byte	0x04, 0x17
        /*006a*/ 	.short	(.L_21 - .L_20)
.L_20:
        /*006c*/ 	.word	0x00000000
        /*0070*/ 	.short	0x0007
        /*0072*/ 	.short	0x0028
        /*0074*/ 	.byte	0x00, 0xf0, 0x11, 0x00


	//----- nvinfo : EIATTR_KPARAM_INFO
	.align		4
.L_21:
        /*0078*/ 	.byte	0x04, 0x17
        /*007a*/ 	.short	(.L_23 - .L_22)
.L_22:
        /*007c*/ 	.word	0x00000000
        /*0080*/ 	.short	0x0006
        /*0082*/ 	.short	0x0024
        /*0084*/ 	.byte	0x00, 0xf0, 0x11, 0x00


	//----- nvinfo : EIATTR_KPARAM_INFO
	.align		4
.L_23:
        /*0088*/ 	.byte	0x04, 0x17
        /*008a*/ 	.short	(.L_25 - .L_24)
.L_24:
        /*008c*/ 	.word	0x00000000
        /*0090*/ 	.short	0x0005
        /*0092*/ 	.short	0x0020
        /*0094*/ 	.byte	0x00, 0xf0, 0x11, 0x00


	//----- nvinfo : EIATTR_KPARAM_INFO
	.align		4
.L_25:
        /*0098*/ 	.byte	0x04, 0x17
        /*009a*/ 	.short	(.L_27 - .L_26)
.L_26:
        /*009c*/ 	.word	0x00000000
        /*00a0*/ 	.short	0x0004
        /*00a2*/ 	.short	0x001c
        /*00a4*/ 	.byte	0x00, 0xf0, 0x11, 0x00


	//----- nvinfo : EIATTR_KPARAM_INFO
	.align		4
.L_27:
        /*00a8*/ 	.byte	0x04, 0x17
        /*00aa*/ 	.short	(.L_29 - .L_28)
.L_28:
        /*00ac*/ 	.word	0x00000000
        /*00b0*/ 	.short	0x0003
        /*00b2*/ 	.short	0x0018
        /*00b4*/ 	.byte	0x00, 0xf0, 0x11, 0x00


	//----- nvinfo : EIATTR_KPARAM_INFO
	.align		4
.L_29:
        /*00b8*/ 	.byte	0x04, 0x17
        /*00ba*/ 	.short	(.L_31 - .L_30)
.L_30:
        /*00bc*/ 	.word	0x00000000
        /*00c0*/ 	.short	0x0002
        /*00c2*/ 	.short	0x0010
        /*00c4*/ 	.byte	0x00, 0xf4, 0x21, 0x00


	//----- nvinfo : EIATTR_KPARAM_INFO
	.align		4
.L_31:
        /*00c8*/ 	.byte	0x04, 0x17
        /*00ca*/ 	.short	(.L_33 - .L_32)
.L_32:
        /*00cc*/ 	.word	0x00000000
        /*00d0*/ 	.short	0x0001
        /*00d2*/ 	.short	0x0008
        /*00d4*/ 	.byte	0x00, 0xf4, 0x21, 0x00


	//----- nvinfo : EIATTR_KPARAM_INFO
	.align		4
.L_33:
        /*00d8*/ 	.byte	0x04, 0x17
        /*00da*/ 	.short	(.L_35 - .L_34)
.L_34:
        /*00dc*/ 	.word	0x00000000
        /*00e0*/ 	.short	0x0000
        /*00e2*/ 	.short	0x0000
        /*00e4*/ 	.byte	0x00, 0xf4, 0x21, 0x00


	//----- nvinfo : EIATTR_SPARSE_MMA_MASK
	.align		4
.L_35:
        /*00e8*/ 	.byte	0x03, 0x50
        /*00ea*/ 	.short	0x0000


	//----- nvinfo : EIATTR_MAXREG_COUNT
	.align		4
        /*00ec*/ 	.byte	0x03, 0x1b
        /*00ee*/ 	.short	0x00ff


	//----- nvinfo : EIATTR_NUM_BARRIERS
	.align		4
        /*00f0*/ 	.byte	0x02, 0x4c
        /*00f2*/ 	.byte	0x01
	.zero		1


	//----- nvinfo : EIATTR_VRC_CTA_INIT_COUNT
	.align		4
        /*00f4*/ 	.byte	0x02, 0x4a
	.zero		1
	.zero		1


	//----- nvinfo : EIATTR_EXIT_INSTR_OFFSETS
	.align		4
        /*00f8*/ 	.byte	0x04, 0x1c
        /*00fa*/ 	.short	(.L_37 - .L_36)


	//   ....[0]....
.L_36:
        /*00fc*/ 	.word	0x00002aa0


	//   ....[1]....
        /*0100*/ 	.word	0x00002ad0


	//----- nvinfo : EIATTR_REQNTID
	.align		4
.L_37:
        /*0104*/ 	.byte	0x04, 0x10
        /*0106*/ 	.short	(.L_39 - .L_38)
.L_38:
        /*0108*/ 	.word	0x00000100
        /*010c*/ 	.word	0x00000001
        /*0110*/ 	.word	0x00000001


	//----- nvinfo : EIATTR_CBANK_PARAM_SIZE
	.align		4
.L_39:
        /*0114*/ 	.byte	0x03, 0x19
        /*0116*/ 	.short	0x0050


	//----- nvinfo : EIATTR_PARAM_CBANK
	.align		4
        /*0118*/ 	.byte	0x04, 0x0a
        /*011a*/ 	.short	(.L_41 - .L_40)
	.align		4
.L_40:
        /*011c*/ 	.word	index@(.nv.constant0.matmul_kernel)
        /*0120*/ 	.short	0x0380
        /*0122*/ 	.short	0x0050


	//----- nvinfo : EIATTR_SW_WAR
	.align		4
.L_41:
        /*0124*/ 	.byte	0x04, 0x36
        /*0126*/ 	.short	(.L_43 - .L_42)
.L_42:
        /*0128*/ 	.word	0x00000008
.L_43:


//--------------------- .nv.compat                --------------------------
	.section	.nv.compat,"",@"SHT_CUDA_COMPAT_INFO"
	.align	4
        /*0000*/ 	.byte	0x02, 0x02, 0x01, 0x00, 0x02, 0x05, 0x05, 0x00, 0x02, 0x03, 0x00, 0x00, 0x02, 0x06, 0x01, 0x00


//--------------------- .nv.callgraph             --------------------------
	.section	.nv.callgraph,"",@"SHT_CUDA_CALLGRAPH"
	.align	4
	.sectionentsize	8
	.align		4
        /*0000*/ 	.word	0x00000000
	.align		4
        /*0004*/ 	.word	0xffffffff
	.align		4
        /*0008*/ 	.word	0x00000000
	.align		4
        /*000c*/ 	.word	0xfffffffe
	.align		4
        /*0010*/ 	.word	0x00000000
	.align		4
        /*0014*/ 	.word	0xfffffffd
	.align		4
        /*0018*/ 	.word	0x00000000
	.align		4
        /*001c*/ 	.word	0xfffffffc


//--------------------- .text.matmul_kernel       --------------------------
	.section	.text.matmul_kernel,"ax",@progbits
	.align	128
        .global         matmul_kernel
        .type           matmul_kernel,@function
        .size           matmul_kernel,(.L_x_4 - matmul_kernel)
        .other          matmul_kernel,@"STO_CUDA_ENTRY STV_DEFAULT"
matmul_kernel:
.text.matmul_kernel:
[----:B------:R-:W0:Y:S08]  /*0000*/  LDC R1, c[0x0][0x37c] ;  /* 0x0000df00ff017b82 */ /* 0x000e300000000800 */
[----:B------:R-:W1:Y:S01]  /*0010*/  LDC.64 R28, c[0x0][0x398] ;  /* 0x0000e600ff1c7b82 */ /* 0x000e620000000a00 */
[----:B------:R-:W2:Y:S01]  /*0020*/  S2R R5, SR_CTAID.X ;  /* 0x0000000000057919 */ /* 0x000ea20000002500 */
[----:B------:R-:W3:Y:S01]  /*0030*/  LDCU UR5, c[0x0][0x3a0] ;  /* 0x00007400ff0577ac */ /* 0x000ee20008000800 */
[----:B------:R-:W4:Y:S01]  /*0040*/  S2R R89, SR_TID.X ;  /* 0x0000000000597919 */ /* 0x000f220000002100 */
[----:B------:R-:W-:Y:S01]  /*0050*/  UMOV UR6, 0x400 ;  /* 0x0000040000067882 */ /* 0x000fe20000000000 */
[----:B------:R-:W0:Y:S03]  /*0060*/  LDCU.64 UR10, c[0x0][0x358] ;  /* 0x00006b00ff0a77ac */ /* 0x000e260008000a00 */
[----:B------:R-:W5:Y:S01]  /*0070*/  S2UR UR7, SR_CgaCtaId ;  /* 0x00000000000779c3 */ /* 0x000f620000008800 */
[----:B------:R-:W0:Y:S01]  /*0080*/  LDCU UR8, c[0x0][0x3a0] ;  /* 0x00007400ff0877ac */ /* 0x000e220008000800 */
[----:B---3--:R-:W-:Y:S01]  /*0090*/  UIADD3 UR5, UPT, UPT, UR5, 0x1f, URZ ;  /* 0x0000001f05057890 */ /* 0x008fe2000fffe0ff */
[----:B-1----:R-:W-:-:S03]  /*00a0*/  VIADD R0, R29, 0x7f ;  /* 0x0000007f1d007836 */ /* 0x002fc60000000000 */
[----:B------:R-:W-:Y:S02]  /*00b0*/  UISETP.GT.AND UP0, UPT, UR5, 0x1f, UPT ;  /* 0x0000001f0500788c */ /* 0x000fe4000bf04270 */
[----:B------:R-:W-:Y:S01]  /*00c0*/  SHF.R.S32.HI R3, RZ, 0x1f, R0 ;  /* 0x0000001fff037819 */ /* 0x000fe20000011400 */
[----:B-----5:R-:W-:-:S03]  /*00d0*/  ULEA UR6, UR7, UR6, 0x18 ;  /* 0x0000000607067291 */ /* 0x020fc6000f8ec0ff */
[----:B------:R-:W-:Y:S02]  /*00e0*/  LEA.HI R3, R3, R0, RZ, 0x7 ;  /* 0x0000000003037211 */ /* 0x000fe400078f38ff */
[----:B--2---:R-:W-:Y:S02]  /*00f0*/  IABS R8, R5 ;  /* 0x0000000500087213 */ /* 0x004fe40000000000 */
[----:B------:R-:W-:-:S05]  /*0100*/  SHF.R.S32.HI R3, RZ, 0x7, R3 ;  /* 0x00000007ff037819 */ /* 0x000fca0000011403 */
[----:B------:R-:W-:-:S05]  /*0110*/  IMAD.SHL.U32 R4, R3, 0x8, RZ ;  /* 0x0000000803047824 */ /* 0x000fca00078e00ff */
[-C--:B------:R-:W-:Y:S02]  /*0120*/  IABS R7, R4.reuse ;  /* 0x0000000400077213 */ /* 0x080fe40000000000 */
[----:B------:R-:W-:Y:S02]  /*0130*/  IABS R10, R4 ;  /* 0x00000004000a7213 */ /* 0x000fe40000000000 */
[----:B------:R-:W1:Y:S08]  /*0140*/  I2F.RP R0, R7 ;  /* 0x0000000700007306 */ /* 0x000e700000209400 */
[----:B-1----:R-:W1:Y:S02]  /*0150*/  MUFU.RCP R0, R0 ;  /* 0x0000000000007308 */ /* 0x002e640000001000 */
[----:B-1----:R-:W-:-:S02]  /*0160*/  VIADD R2, R0, 0xffffffe ;  /* 0x0ffffffe00027836 */ /* 0x002fc40000000000 */
[----:B------:R-:W-:-:S04]  /*0170*/  IMAD.MOV R0, RZ, RZ, -R10 ;  /* 0x000000ffff007224 */ /* 0x000fc800078e0a0a */
[----:B------:R1:W2:Y:S02]  /*0180*/  F2I.FTZ.U32.TRUNC.NTZ R3, R2 ;  /* 0x0000000200037305 */ /* 0x0002a4000021f000 */
[----:B-1----:R-:W-:Y:S02]  /*0190*/  IMAD.MOV.U32 R2, RZ, RZ, RZ ;  /* 0x000000ffff027224 */ /* 0x002fe400078e00ff */
[----:B--2---:R-:W-:-:S04]  /*01a0*/  IMAD.MOV R6, RZ, RZ, -R3 ;  /* 0x000000ffff067224 */ /* 0x004fc800078e0a03 */
[----:B------:R-:W-:Y:S02]  /*01b0*/  IMAD R9, R6, R7, RZ ;  /* 0x0000000706097224 */ /* 0x000fe400078e02ff */
[----:B------:R-:W-:Y:S02]  /*01c0*/  IMAD.MOV.U32 R6, RZ, RZ, R8 ;  /* 0x000000ffff067224 */ /* 0x000fe400078e0008 */
[----:B------:R-:W-:-:S06]  /*01d0*/  IMAD.HI.U32 R3, R3, R9, R2 ;  /* 0x0000000903037227 */ /* 0x000fcc00078e0002 */
[----:B------:R-:W-:-:S04]  /*01e0*/  IMAD.HI.U32 R3, R3, R6, RZ ;  /* 0x0000000603037227 */ /* 0x000fc800078e00ff */
[----:B------:R-:W-:-:S05]  /*01f0*/  IMAD R0, R3, R0, R6 ;  /* 0x0000000003007224 */ /* 0x000fca00078e0206 */
[----:B------:R-:W-:-:S13]  /*0200*/  ISETP.GT.U32.AND P1, PT, R7, R0, PT ;  /* 0x000000000700720c */ /* 0x000fda0003f24070 */
[----:B------:R-:W-:Y:S02]  /*0210*/  @!P1 IMAD.IADD R0, R0, 0x1, -R7 ;  /* 0x0000000100009824 */ /* 0x000fe400078e0a07 */
[----:B------:R-:W-:Y:S01]  /*0220*/  @!P1 VIADD R3, R3, 0x1 ;  /* 0x0000000103039836 */ /* 0x000fe20000000000 */
[----:B------:R-:W-:Y:S02]  /*0230*/  ISETP.NE.AND P1, PT, R4, RZ, PT ;  /* 0x000000ff0400720c */ /* 0x000fe40003f25270 */
[----:B------:R-:W-:Y:S02]  /*0240*/  ISETP.GE.U32.AND P0, PT, R0, R7, PT ;  /* 0x000000070000720c */ /* 0x000fe40003f06070 */
[----:B------:R-:W-:-:S04]  /*0250*/  LOP3.LUT R0, R5, R4, RZ, 0x3c, !PT ;  /* 0x0000000405007212 */ /* 0x000fc800078e3cff */
[----:B------:R-:W-:Y:S01]  /*0260*/  ISETP.GE.AND P2, PT, R0, RZ, PT ;  /* 0x000000ff0000720c */ /* 0x000fe20003f46270 */
[----:B------:R-:W-:-:S06]  /*0270*/  VIADD R0, R28, 0x1f ;  /* 0x0000001f1c007836 */ /* 0x000fcc0000000000 */
[----:B------:R-:W-:-:S04]  /*0280*/  @P0 VIADD R3, R3, 0x1 ;  /* 0x0000000103030836 */ /* 0x000fc80000000000 */
[----:B------:R-:W-:Y:S01]  /*0290*/  IMAD.MOV.U32 R2, RZ, RZ, R3 ;  /* 0x000000ffff027224 */ /* 0x000fe200078e0003 */
[----:B------:R-:W-:-:S03]  /*02a0*/  SHF.R.S32.HI R3, RZ, 0x1f, R0 ;  /* 0x0000001fff037819 */ /* 0x000fc60000011400 */
[----:B------:R-:W-:Y:S01]  /*02b0*/  @!P2 IMAD.MOV R2, RZ, RZ, -R2 ;  /* 0x000000ffff02a224 */ /* 0x000fe200078e0a02 */
[----:B------:R-:W-:Y:S02]  /*02c0*/  @!P1 LOP3.LUT R2, RZ, R4, RZ, 0x33, !PT ;  /* 0x00000004ff029212 */ /* 0x000fe400078e33ff */
[----:B------:R-:W-:-:S03]  /*02d0*/  LEA.HI R3, R3, R0, RZ, 0x5 ;  /* 0x0000000003037211 */ /* 0x000fc600078f28ff */
[----:B------:R-:W-:Y:S02]  /*02e0*/  IMAD.SHL.U32 R21, R2, 0x8, RZ ;  /* 0x0000000802157824 */ /* 0x000fe400078e00ff */
[----:B------:R-:W-:-:S03]  /*02f0*/  IMAD.MOV R2, RZ, RZ, -R2 ;  /* 0x000000ffff027224 */ /* 0x000fc600078e0a02 */
[----:B------:R-:W-:Y:S01]  /*0300*/  LEA.HI.SX32 R3, R3, -R21, 0x1b ;  /* 0x8000001503037211 */ /* 0x000fe200078fdaff */
[----:B------:R-:W-:-:S03]  /*0310*/  IMAD R4, R4, R2, R5 ;  /* 0x0000000204047224 */ /* 0x000fc600078e0205 */
[----:B------:R-:W-:Y:S02]  /*0320*/  VIMNMX R11, PT, PT, R3, 0x8, PT ;  /* 0x00000008030b7848 */ /* 0x000fe40003fe0100 */
[----:B------:R-:W-:Y:S02]  /*0330*/  IABS R9, R4 ;  /* 0x0000000400097213 */ /* 0x000fe40000000000 */
[----:B------:R-:W-:-:S04]  /*0340*/  IABS R7, R11 ;  /* 0x0000000b00077213 */ /* 0x000fc80000000000 */
[----:B------:R-:W1:Y:S08]  /*0350*/  I2F.RP R0, R7 ;  /* 0x0000000700007306 */ /* 0x000e700000209400 */
[----:B-1----:R-:W1:Y:S02]  /*0360*/  MUFU.RCP R0, R0 ;  /* 0x0000000000007308 */ /* 0x002e640000001000 */
[----:B-1----:R-:W-:-:S06]  /*0370*/  VIADD R3, R0, 0xffffffe ;  /* 0x0ffffffe00037836 */ /* 0x002fcc0000000000 */
[----:B------:R-:W1:Y:S02]  /*0380*/  F2I.FTZ.U32.TRUNC.NTZ R3, R3 ;  /* 0x0000000300037305 */ /* 0x000e64000021f000 */
[----:B-1----:R-:W-:-:S04]  /*0390*/  IMAD.MOV R6, RZ, RZ, -R3 ;  /* 0x000000ffff067224 */ /* 0x002fc800078e0a03 */
[----:B------:R-:W-:Y:S01]  /*03a0*/  IMAD.MOV.U32 R2, RZ, RZ, R6 ;  /* 0x000000ffff027224 */ /* 0x000fe200078e0006 */
[----:B------:R-:W-:-:S03]  /*03b0*/  IABS R6, R11 ;  /* 0x0000000b00067213 */ /* 0x000fc60000000000 */
[----:B------:R-:W-:Y:S02]  /*03c0*/  IMAD R5, R2, R7, RZ ;  /* 0x0000000702057224 */ /* 0x000fe400078e02ff */
[----:B------:R-:W-:Y:S02]  /*03d0*/  IMAD.MOV.U32 R2, RZ, RZ, RZ ;  /* 0x000000ffff027224 */ /* 0x000fe400078e00ff */
[----:B------:R-:W-:Y:S02]  /*03e0*/  IMAD.MOV R0, RZ, RZ, -R6 ;  /* 0x000000ffff007224 */ /* 0x000fe400078e0a06 */
        /* <DEDUP_REMOVED lines=9> */
[----:B------:R-:W-:-:S07]  /*0480*/  ISETP.GE.AND P2, PT, R0, RZ, PT ;  /* 0x000000ff0000720c */ /* 0x000fce0003f46270 */
[----:B------:R-:W-:-:S04]  /*0490*/  @P0 VIADD R2, R2, 0x1 ;  /* 0x0000000102020836 */ /* 0x000fc80000000000 */
[----:B------:R-:W-:Y:S01]  /*04a0*/  IMAD.MOV.U32 R3, RZ, RZ, R2 ;  /* 0x000000ffff037224 */ /* 0x000fe200078e0002 */
[----:B----4-:R-:W-:-:S03]  /*04b0*/  LOP3.LUT R2, R89, 0xe0, RZ, 0xc0, !PT ;  /* 0x000000e059027812 */ /* 0x010fc600078ec0ff */
[----:B------:R-:W-:Y:S01]  /*04c0*/  @!P2 IMAD.MOV R3, RZ, RZ, -R3 ;  /* 0x000000ffff03a224 */ /* 0x000fe200078e0a03 */
[----:B------:R-:W-:Y:S02]  /*04d0*/  @!P1 LOP3.LUT R3, RZ, R11, RZ, 0x33, !PT ;  /* 0x0000000bff039212 */ /* 0x000fe400078e33ff */
[----:B------:R-:W-:Y:S02]  /*04e0*/  R2UR UR4, R2 ;  /* 0x00000000020472ca */ /* 0x000fe400000e0000 */
[----:B------:R-:W-:Y:S01]  /*04f0*/  SHF.R.U32.HI R2, RZ, 0x5, R89 ;  /* 0x00000005ff027819 */ /* 0x000fe20000011659 */
[----:B------:R-:W-:Y:S02]  /*0500*/  IMAD.MOV R0, RZ, RZ, -R3 ;  /* 0x000000ffff007224 */ /* 0x000fe400078e0a03 */
[----:B------:R-:W-:Y:S02]  /*0510*/  IMAD.SHL.U32 R9, R3, 0x80, RZ ;  /* 0x0000008003097824 */ /* 0x000fe400078e00ff */
[----:B------:R-:W-:-:S04]  /*0520*/  IMAD R0, R11, R0, R4 ;  /* 0x000000000b007224 */ /* 0x000fc800078e0204 */
[----:B------:R-:W-:Y:S01]  /*0530*/  IMAD.IADD R21, R21, 0x1, R0 ;  /* 0x0000000115157824 */ /* 0x000fe200078e0200 */
[----:B------:R-:W-:Y:S02]  /*0540*/  SGXT.U32 R0, R2, 0x3 ;  /* 0x000000030200781a */ /* 0x000fe40000000000 */
[----:B------:R-:W-:Y:S02]  /*0550*/  LOP3.LUT R2, R89, 0x1f, RZ, 0xc0, !PT ;  /* 0x0000001f59027812 */ /* 0x000fe400078ec0ff */
[C---:B------:R-:W-:Y:S02]  /*0560*/  LOP3.LUT R6, R9.reuse, R0, RZ, 0xfc, !PT ;  /* 0x0000000009067212 */ /* 0x040fe400078efcff */
[----:B------:R-:W-:Y:S01]  /*0570*/  LOP3.LUT R7, R9, 0x8, R0, 0xfe, !PT ;  /* 0x0000000809077812 */ /* 0x000fe200078efe00 */
[----:B------:R-:W-:Y:S01]  /*0580*/  IMAD R88, R21, 0x20, R2 ;  /* 0x0000002015587824 */ /* 0x000fe200078e0202 */
[----:B------:R-:W-:Y:S02]  /*0590*/  LOP3.LUT R8, R9, 0x10, R0, 0xfe, !PT ;  /* 0x0000001009087812 */ /* 0x000fe400078efe00 */
[----:B------:R-:W-:-:S02]  /*05a0*/  LOP3.LUT R3, R0, 0x8, RZ, 0xfc, !PT ;  /* 0x0000000800037812 */ /* 0x000fc400078efcff */
[C---:B------:R-:W-:Y:S02]  /*05b0*/  LOP3.LUT R4, R0.reuse, 0x10, RZ, 0xfc, !PT ;  /* 0x0000001000047812 */ /* 0x040fe400078efcff */
[----:B------:R-:W-:Y:S02]  /*05c0*/  LOP3.LUT R5, R0, 0x18, RZ, 0xfc, !PT ;  /* 0x0000001800057812 */ /* 0x000fe400078efcff */
[----:B------:R-:W-:Y:S02]  /*05d0*/  LOP3.LUT R9, R9, 0x18, R0, 0xfe, !PT ;  /* 0x0000001809097812 */ /* 0x000fe400078efe00 */
[C---:B------:R-:W-:Y:S02]  /*05e0*/  LOP3.LUT R10, R6.reuse, 0x20, RZ, 0xfc, !PT ;  /* 0x00000020060a7812 */ /* 0x040fe400078efcff */
[C---:B------:R-:W-:Y:S02]  /*05f0*/  LOP3.LUT R11, R6.reuse, 0x28, RZ, 0xfc, !PT ;  /* 0x00000028060b7812 */ /* 0x040fe400078efcff */
[----:B------:R-:W-:-:S02]  /*0600*/  LOP3.LUT R12, R6, 0x30, RZ, 0xfc, !PT ;  /* 0x00000030060c7812 */ /* 0x000fc400078efcff */
[C---:B------:R-:W-:Y:S02]  /*0610*/  LOP3.LUT R13, R6.reuse, 0x38, RZ, 0xfc, !PT ;  /* 0x00000038060d7812 */ /* 0x040fe400078efcff */
[C---:B------:R-:W-:Y:S02]  /*0620*/  LOP3.LUT R14, R6.reuse, 0x40, RZ, 0xfc, !PT ;  /* 0x00000040060e7812 */ /* 0x040fe400078efcff */
[C---:B------:R-:W-:Y:S02]  /*0630*/  LOP3.LUT R15, R6.reuse, 0x48, RZ, 0xfc, !PT ;  /* 0x00000048060f7812 */ /* 0x040fe400078efcff */
[C---:B------:R-:W-:Y:S02]  /*0640*/  LOP3.LUT R16, R6.reuse, 0x50, RZ, 0xfc, !PT ;  /* 0x0000005006107812 */ /* 0x040fe400078efcff */
[C---:B------:R-:W-:Y:S02]  /*0650*/  LOP3.LUT R17, R6.reuse, 0x58, RZ, 0xfc, !PT ;  /* 0x0000005806117812 */ /* 0x040fe400078efcff */
[----:B------:R-:W-:-:S02]  /*0660*/  LOP3.LUT R18, R6, 0x60, RZ, 0xfc, !PT ;  /* 0x0000006006127812 */ /* 0x000fc400078efcff */
[C---:B------:R-:W-:Y:S02]  /*0670*/  LOP3.LUT R19, R6.reuse, 0x68, RZ, 0xfc, !PT ;  /* 0x0000006806137812 */ /* 0x040fe400078efcff */
[C---:B------:R-:W-:Y:S02]  /*0680*/  LOP3.LUT R56, R6.reuse, 0x70, RZ, 0xfc, !PT ;  /* 0x0000007006387812 */ /* 0x040fe400078efcff */
[----:B------:R-:W-:Y:S01]  /*0690*/  LOP3.LUT R57, R6, 0x78, RZ, 0xfc, !PT ;  /* 0x0000007806397812 */ /* 0x000fe200078efcff */
[----:B0-----:R-:W-:Y:S06]  /*06a0*/  BRA.U UP0, `(.L_x_0) ;  /* 0x0000000100187547 */ /* 0x001fec000b800000 */
[----:B------:R-:W-:Y:S01]  /*06b0*/  IMAD.SHL.U32 R89, R89, 0x20, RZ ;  /* 0x0000002059597824 */ /* 0x000fe200078e00ff */
[----:B------:R-:W-:Y:S02]  /*06c0*/  CS2R R48, SRZ ;  /* 0x0000000000307805 */ /* 0x000fe4000001ff00 */
[----:B------:R-:W-:Y:S02]  /*06d0*/  CS2R R50, SRZ ;  /* 0x0000000000327805 */ /* 0x000fe4000001ff00 */
[----:B------:R-:W-:Y:S02]  /*06e0*/  CS2R R28, SRZ ;  /* 0x00000000001c7805 */ /* 0x000fe4000001ff00 */
[----:B------:R-:W-:Y:S01]  /*06f0*/  CS2R R30, SRZ ;  /* 0x00000000001e7805 */ /* 0x000fe2000001ff00 */
[----:B------:R-:W-:Y:S06]  /*0700*/  BRA `(.L_x_1) ;  /* 0x0000001800e07947 */ /* 0x000fec0003800000 */
.L_x_0:
[----:B------:R-:W-:Y:S01]  /*0710*/  IABS R21, R29 ;  /* 0x0000001d00157213 */ /* 0x000fe20000000000 */
[----:B------:R-:W0:Y:S01]  /*0720*/  LDC R92, c[0x0][0x3a8] ;  /* 0x0000ea00ff5c7b82 */ /* 0x000e220000000800 */
[----:B------:R-:W-:Y:S01]  /*0730*/  IABS R20, R28 ;  /* 0x0000001c00147213 */ /* 0x000fe20000000000 */
[----:B------:R-:W1:Y:S01]  /*0740*/  LDCU UR7, c[0x0][0x3b0] ;  /* 0x00007600ff0777ac */ /* 0x000e620008000800 */
[----:B------:R-:W2:Y:S01]  /*0750*/  I2F.RP R26, R21 ;  /* 0x00000015001a7306 */ /* 0x000ea20000209400 */
[----:B------:R-:W-:Y:S01]  /*0760*/  IABS R34, R18 ;  /* 0x0000001200227213 */ /* 0x000fe20000000000 */
[----:B------:R-:W-:Y:S01]  /*0770*/  IMAD.SHL.U32 R94, R89, 0x2, RZ ;  /* 0x00000002595e7824 */ /* 0x000fe200078e00ff */
[----:B------:R-:W-:Y:S01]  /*0780*/  IABS R38, R16 ;  /* 0x0000001000267213 */ /* 0x000fe20000000000 */
[----:B------:R-:W3:Y:S01]  /*0790*/  LDCU.128 UR12, c[0x0][0x380] ;  /* 0x00007000ff0c77ac */ /* 0x000ee20008000c00 */
[----:B------:R-:W-:Y:S01]  /*07a0*/  IABS R54, R6 ;  /* 0x0000000600367213 */ /* 0x000fe20000000000 */
[----:B------:R-:W4:Y:S01]  /*07b0*/  LDC R109, c[0x0][0x3ac] ;  /* 0x0000eb00ff6d7b82 */ /* 0x000f220000000800 */
[----:B------:R-:W-:Y:S01]  /*07c0*/  IABS R32, R19 ;  /* 0x0000001300207213 */ /* 0x000fe20000000000 */
[----:B------:R-:W5:Y:S01]  /*07d0*/  I2F.RP R27, R20 ;  /* 0x00000014001b7306 */ /* 0x000f620000209400 */
[----:B------:R-:W-:Y:S01]  /*07e0*/  IABS R36, R17 ;  /* 0x0000001100247213 */ /* 0x000fe20000000000 */
[----:B------:R-:W-:Y:S01]  /*07f0*/  ULEA UR4, UR4, UR6, 0x4 ;  /* 0x0000000604047291 */ /* 0x000fe2000f8e20ff */
[----:B------:R-:W-:-:S02]  /*0800*/  IABS R40, R15 ;  /* 0x0000000f00287213 */ /* 0x000fc40000000000 */
[----:B------:R-:W-:Y:S02]  /*0810*/  IABS R42, R12 ;  /* 0x0000000c002a7213 */ /* 0x000fe40000000000 */
[----:B------:R-:W-:Y:S01]  /*0820*/  IABS R44, R11 ;  /* 0x0000000b002c7213 */ /* 0x000fe20000000000 */
[----:B--2---:R-:W2:Y:S01]  /*0830*/  MUFU.RCP R26, R26 ;  /* 0x0000001a001a7308 */ /* 0x004ea20000001000 */
[----:B------:R-:W-:Y:S02]  /*0840*/  IABS R46, R10 ;  /* 0x0000000a002e7213 */ /* 0x000fe40000000000 */
[----:B------:R-:W-:Y:S02]  /*0850*/  IABS R48, R9 ;  /* 0x0000000900307213 */ /* 0x000fe40000000000 */
[----:B------:R-:W-:Y:S01]  /*0860*/  IABS R50, R8 ;  /* 0x0000000800327213 */ /* 0x000fe20000000000 */
[-C--:B0-----:R-:W-:Y:S01]  /*0870*/  IMAD R101, R5, R92.reuse, RZ ;  /* 0x0000005c05657224 */ /* 0x081fe200078e02ff */
[----:B------:R-:W-:Y:S01]  /*0880*/  IABS R52, R7 ;  /* 0x0000000700347213 */ /* 0x000fe20000000000 */
[----:B-----5:R-:W0:Y:S01]  /*0890*/  MUFU.RCP R27, R27 ;  /* 0x0000001b001b7308 */ /* 0x020e220000001000 */
[-C--:B------:R-:W-:Y:S01]  /*08a0*/  IMAD R103, R4, R92.reuse, RZ ;  /* 0x0000005c04677224 */ /* 0x080fe200078e02ff */
[----:B------:R-:W-:Y:S01]  /*08b0*/  LOP3.LUT R90, R94, 0x1fe, RZ, 0xc0, !PT ;  /* 0x000001fe5e5a7812 */ /* 0x000fe200078ec0ff */
[----:B------:R-:W-:-:S02]  /*08c0*/  IMAD R105, R3, R92, RZ ;  /* 0x0000005c03697224 */ /* 0x000fc400078e02ff */
[----:B------:R-:W-:Y:S02]  /*08d0*/  IMAD R111, R0, R92, RZ ;  /* 0x0000005c006f7224 */ /* 0x000fe400078e02ff */
[----:B----4-:R-:W-:Y:S02]  /*08e0*/  IMAD R107, R2, R109, RZ ;  /* 0x0000006d026b7224 */ /* 0x010fe400078e02ff */
[----:B--2---:R-:W-:Y:S01]  /*08f0*/  VIADD R22, R26, 0xffffffe ;  /* 0x0ffffffe1a167836 */ /* 0x004fe20000000000 */
[----:B------:R-:W-:Y:S01]  /*0900*/  IABS R26, R57 ;  /* 0x00000039001a7213 */ /* 0x000fe20000000000 */
[----:B------:R-:W-:Y:S02]  /*0910*/  IMAD.SHL.U32 R92, R92, 0x20, RZ ;  /* 0x000000205c5c7824 */ /* 0x000fe400078e00ff */
[----:B------:R2:W4:Y:S01]  /*0920*/  F2I.FTZ.U32.TRUNC.NTZ R23, R22 ;  /* 0x0000001600177305 */ /* 0x000522000021f000 */
[----:B------:R-:W-:Y:S02]  /*0930*/  IMAD.SHL.U32 R109, R109, 0x20, RZ ;  /* 0x000000206d6d7824 */ /* 0x000fe400078e00ff */
[----:B0-----:R-:W-:-:S05]  /*0940*/  VIADD R24, R27, 0xffffffe ;  /* 0x0ffffffe1b187836 */ /* 0x001fca0000000000 */
[----:B------:R-:W0:Y:S01]  /*0950*/  F2I.FTZ.U32.TRUNC.NTZ R25, R24 ;  /* 0x0000001800197305 */ /* 0x000e22000021f000 */
[----:B--2---:R-:W-:Y:S02]  /*0960*/  IMAD.MOV.U32 R22, RZ, RZ, RZ ;  /* 0x000000ffff167224 */ /* 0x004fe400078e00ff */
[----:B----4-:R-:W-:-:S04]  /*0970*/  IMAD.MOV R30, RZ, RZ, -R23 ;  /* 0x000000ffff1e7224 */ /* 0x010fc800078e0a17 */
[----:B------:R-:W-:Y:S01]  /*0980*/  IMAD R31, R30, R21, RZ ;  /* 0x000000151e1f7224 */ /* 0x000fe200078e02ff */
[----:B------:R-:W-:-:S03]  /*0990*/  IABS R30, R56 ;  /* 0x00000038001e7213 */ /* 0x000fc60000000000 */
[----:B------:R-:W-:-:S04]  /*09a0*/  IMAD.HI.U32 R23, R23, R31, R22 ;  /* 0x0000001f17177227 */ /* 0x000fc800078e0016 */
[----:B0-----:R-:W-:Y:S02]  /*09b0*/  IMAD.MOV R37, RZ, RZ, -R25 ;  /* 0x000000ffff257224 */ /* 0x001fe400078e0a19 */
[----:B------:R-:W-:-:S04]  /*09c0*/  IMAD.HI.U32 R24, R23, R30, RZ ;  /* 0x0000001e17187227 */ /* 0x000fc800078e00ff */
[----:B------:R-:W-:-:S04]  /*09d0*/  IMAD.HI.U32 R22, R23, R26, RZ ;  /* 0x0000001a17167227 */ /* 0x000fc800078e00ff */
[----:B------:R-:W-:Y:S02]  /*09e0*/  IMAD.MOV R27, RZ, RZ, -R24 ;  /* 0x000000ffff1b7224 */ /* 0x000fe400078e0a18 */
[----:B------:R-:W-:Y:S02]  /*09f0*/  IMAD R37, R37, R20, RZ ;  /* 0x0000001425257224 */ /* 0x000fe400078e02ff */
[----:B------:R-:W-:Y:S02]  /*0a00*/  IMAD.MOV R22, RZ, RZ, -R22 ;  /* 0x000000ffff167224 */ /* 0x000fe400078e0a16 */
[----:B------:R-:W-:Y:S02]  /*0a10*/  IMAD.MOV.U32 R24, RZ, RZ, RZ ;  /* 0x000000ffff187224 */ /* 0x000fe400078e00ff */
[----:B------:R-:W-:Y:S02]  /*0a20*/  IMAD R22, R21, R22, R26 ;  /* 0x0000001615167224 */ /* 0x000fe400078e021a */
[----:B------:R-:W-:-:S03]  /*0a30*/  IMAD.HI.U32 R37, R25, R37, R24 ;  /* 0x0000002519257227 */ /* 0x000fc600078e0018 */
[C---:B------:R-:W-:Y:S01]  /*0a40*/  ISETP.GT.U32.AND P0, PT, R21.reuse, R22, PT ;  /* 0x000000161500720c */ /* 0x040fe20003f04070 */
[----:B------:R-:W-:Y:S02]  /*0a50*/  IMAD R24, R21, R27, R30 ;  /* 0x0000001b15187224 */ /* 0x000fe400078e021e */
[----:B------:R-:W-:-:S03]  /*0a60*/  IMAD.HI.U32 R26, R23, R34, RZ ;  /* 0x00000022171a7227 */ /* 0x000fc600078e00ff */
[----:B------:R-:W-:Y:S01]  /*0a70*/  ISETP.GT.U32.AND P1, PT, R21, R24, PT ;  /* 0x000000181500720c */ /* 0x000fe20003f24070 */
[----:B------:R-:W-:-:S04]  /*0a80*/  IMAD.HI.U32 R30, R23, R38, RZ ;  /* 0x00000026171e7227 */ /* 0x000fc800078e00ff */
[----:B------:R-:W-:Y:S02]  /*0a90*/  IMAD.MOV R33, RZ, RZ, -R26 ;  /* 0x000000ffff217224 */ /* 0x000fe400078e0a1a */
[----:B------:R-:W-:Y:S02]  /*0aa0*/  IMAD.MOV R35, RZ, RZ, -R30 ;  /* 0x000000ffff237224 */ /* 0x000fe400078e0a1e */
[C---:B------:R-:W-:Y:S02]  /*0ab0*/  IMAD R30, R21.reuse, R33, R34 ;  /* 0x00000021151e7224 */ /* 0x040fe400078e0222 */
[----:B------:R-:W-:Y:S01]  /*0ac0*/  IMAD R34, R21, R35, R38 ;  /* 0x0000002315227224 */ /* 0x000fe200078e0226 */
[----:B------:R-:W-:Y:S01]  /*0ad0*/  IABS R38, R14 ;  /* 0x0000000e00267213 */ /* 0x000fe20000000000 */
[----:B------:R-:W-:-:S04]  /*0ae0*/  IMAD.HI.U32 R35, R23, R54, RZ ;  /* 0x0000003617237227 */ /* 0x000fc800078e00ff */
[----:B------:R-:W-:-:S04]  /*0af0*/  IMAD.HI.U32 R25, R23, R32, RZ ;  /* 0x0000002017197227 */ /* 0x000fc800078e00ff */
[----:B------:R-:W-:Y:S02]  /*0b00*/  IMAD.MOV R35, RZ, RZ, -R35 ;  /* 0x000000ffff237224 */ /* 0x000fe400078e0a23 */
[----:B------:R-:W-:-:S04]  /*0b10*/  IMAD.HI.U32 R27, R23, R36, RZ ;  /* 0x00000024171b7227 */ /* 0x000fc800078e00ff */
[----:B------:R-:W-:-:S04]  /*0b20*/  IMAD.HI.U32 R31, R23, R40, RZ ;  /* 0x00000028171f7227 */ /* 0x000fc800078e00ff */
[----:B------:R-:W-:Y:S02]  /*0b30*/  IMAD.MOV R25, RZ, RZ, -R25 ;  /* 0x000000ffff197224 */ /* 0x000fe400078e0a19 */
[C---:B------:R-:W-:Y:S02]  /*0b40*/  IMAD R54, R21.reuse, R35, R54 ;  /* 0x0000002315367224 */ /* 0x040fe400078e0236 */
[----:B------:R-:W-:Y:S02]  /*0b50*/  IMAD.MOV R27, RZ, RZ, -R27 ;  /* 0x000000ffff1b7224 */ /* 0x000fe400078e0a1b */
[----:B------:R-:W-:Y:S01]  /*0b60*/  IMAD.MOV R31, RZ, RZ, -R31 ;  /* 0x000000ffff1f7224 */ /* 0x000fe200078e0a1f */
[C---:B------:R-:W-:Y:S01]  /*0b70*/  ISETP.GT.U32.AND P3, PT, R21.reuse, R54, PT ;  /* 0x000000361500720c */ /* 0x040fe20003f64070 */
[----:B------:R-:W-:Y:S02]  /*0b80*/  IMAD R26, R21, R25, R32 ;  /* 0x00000019151a7224 */ /* 0x000fe400078e0220 */
[----:B------:R-:W-:-:S02]  /*0b90*/  @!P0 IMAD.IADD R22, R22, 0x1, -R21 ;  /* 0x0000000116168824 */ /* 0x000fc400078e0a15 */
[C---:B------:R-:W-:Y:S01]  /*0ba0*/  IMAD R32, R21.reuse, R27, R36 ;  /* 0x0000001b15207224 */ /* 0x040fe200078e0224 */
[C---:B------:R-:W-:Y:S01]  /*0bb0*/  ISETP.GT.U32.AND P2, PT, R21.reuse, R26, PT ;  /* 0x0000001a1500720c */ /* 0x040fe20003f44070 */
[----:B------:R-:W-:Y:S01]  /*0bc0*/  IMAD R36, R21, R31, R40 ;  /* 0x0000001f15247224 */ /* 0x000fe200078e0228 */
[----:B------:R-:W-:Y:S01]  /*0bd0*/  IABS R40, R13 ;  /* 0x0000000d00287213 */ /* 0x000fe20000000000 */
[----:B------:R-:W-:Y:S01]  /*0be0*/  IMAD.HI.U32 R25, R23, R38, RZ ;  /* 0x0000002617197227 */ /* 0x000fe200078e00ff */
[C---:B------:R-:W-:Y:S02]  /*0bf0*/  ISETP.GT.U32.AND P5, PT, R21.reuse, R22, PT ;  /* 0x000000161500720c */ /* 0x040fe40003fa4070 */
[----:B------:R-:W-:Y:S01]  /*0c00*/  ISETP.GT.U32.AND P0, PT, R21, R32, PT ;  /* 0x000000201500720c */ /* 0x000fe20003f04070 */
[----:B------:R-:W-:-:S04]  /*0c10*/  IMAD.HI.U32 R27, R23, R40, RZ ;  /* 0x00000028171b7227 */ /* 0x000fc800078e00ff */
[----:B------:R-:W-:-:S04]  /*0c20*/  IMAD.HI.U32 R31, R23, R42, RZ ;  /* 0x0000002a171f7227 */ /* 0x000fc800078e00ff */
[----:B------:R-:W-:Y:S02]  /*0c30*/  IMAD.MOV R25, RZ, RZ, -R25 ;  /* 0x000000ffff197224 */ /* 0x000fe400078e0a19 */
[----:B------:R-:W-:Y:S01]  /*0c40*/  @!P1 IMAD.IADD R24, R24, 0x1, -R21 ;  /* 0x0000000118189824 */ /* 0x000fe200078e0a15 */
[C---:B------:R-:W-:Y:S01]  /*0c50*/  ISETP.GT.U32.AND P1, PT, R21.reuse, R34, PT ;  /* 0x000000221500720c */ /* 0x040fe20003f24070 */
[----:B------:R-:W-:Y:S02]  /*0c60*/  IMAD.MOV R27, RZ, RZ, -R27 ;  /* 0x000000ffff1b7224 */ /* 0x000fe400078e0a1b */
[----:B------:R-:W-:Y:S02]  /*0c70*/  IMAD.MOV R31, RZ, RZ, -R31 ;  /* 0x000000ffff1f7224 */ /* 0x000fe400078e0a1f */
[C---:B------:R-:W-:Y:S02]  /*0c80*/  IMAD R38, R21.reuse, R25, R38 ;  /* 0x0000001915267224 */ /* 0x040fe400078e0226 */
[----:B------:R-:W-:Y:S01]  /*0c90*/  @!P3 IMAD.IADD R54, R54, 0x1, -R21 ;  /* 0x000000013636b824 */ /* 0x000fe200078e0a15 */
[----:B------:R-:W-:Y:S01]  /*0ca0*/  ISETP.GT.U32.AND P3, PT, R21, R24, PT ;  /* 0x000000181500720c */ /* 0x000fe20003f64070 */
[----:B------:R-:W-:-:S03]  /*0cb0*/  IMAD.HI.U32 R33, R23, R44, RZ ;  /* 0x0000002c17217227 */ /* 0x000fc600078e00ff */
[C---:B------:R-:W-:Y:S01]  /*0cc0*/  ISETP.GT.U32.AND P6, PT, R21.reuse, R54, PT ;  /* 0x000000361500720c */ /* 0x040fe20003fc4070 */
[C---:B------:R-:W-:Y:S02]  /*0cd0*/  IMAD R40, R21.reuse, R27, R40 ;  /* 0x0000001b15287224 */ /* 0x040fe400078e0228 */
[C---:B------:R-:W-:Y:S02]  /*0ce0*/  IMAD R42, R21.reuse, R31, R42 ;  /* 0x0000001f152a7224 */ /* 0x040fe400078e022a */
[--C-:B------:R-:W-:Y:S01]  /*0cf0*/  @!P2 IMAD.IADD R26, R26, 0x1, -R21.reuse ;  /* 0x000000011a1aa824 */ /* 0x100fe200078e0a15 */
[C---:B------:R-:W-:Y:S01]  /*0d00*/  ISETP.GT.U32.AND P2, PT, R21.reuse, R30, PT ;  /* 0x0000001e1500720c */ /* 0x040fe20003f44070 */
[----:B------:R-:W-:Y:S01]  /*0d10*/  @!P5 IMAD.IADD R22, R22, 0x1, -R21 ;  /* 0x000000011616d824 */ /* 0x000fe200078e0a15 */
[----:B------:R-:W-:Y:S01]  /*0d20*/  ISETP.GT.U32.AND P5, PT, R21, R38, PT ;  /* 0x000000261500720c */ /* 0x000fe20003fa4070 */
[----:B------:R-:W-:Y:S01]  /*0d30*/  IMAD.HI.U32 R25, R23, R46, RZ ;  /* 0x0000002e17197227 */ /* 0x000fe200078e00ff */
[----:B------:R-:W-:-:S03]  /*0d40*/  ISETP.GT.U32.AND P4, PT, R21, R26, PT ;  /* 0x0000001a1500720c */ /* 0x000fc60003f84070 */
[----:B------:R-:W-:-:S04]  /*0d50*/  IMAD.HI.U32 R27, R23, R48, RZ ;  /* 0x00000030171b7227 */ /* 0x000fc800078e00ff */
[----:B------:R-:W-:-:S04]  /*0d60*/  IMAD.HI.U32 R31, R23, R50, RZ ;  /* 0x00000032171f7227 */ /* 0x000fc800078e00ff */
[----:B------:R-:W-:Y:S02]  /*0d70*/  IMAD.MOV R33, RZ, RZ, -R33 ;  /* 0x000000ffff217224 */ /* 0x000fe400078e0a21 */
[----:B------:R-:W-:-:S04]  /*0d80*/  IMAD.HI.U32 R23, R23, R52, RZ ;  /* 0x0000003417177227 */ /* 0x000fc800078e00ff */
[C---:B------:R-:W-:Y:S01]  /*0d90*/  IMAD R44, R21.reuse, R33, R44 ;  /* 0x00000021152c7224 */ /* 0x040fe200078e022c */
[----:B------:R-:W-:Y:S01]  /*0da0*/  IABS R33, R88 ;  /* 0x0000005800217213 */ /* 0x000fe20000000000 */
[----:B------:R-:W-:Y:S02]  /*0db0*/  IMAD.MOV R23, RZ, RZ, -R23 ;  /* 0x000000ffff177224 */ /* 0x000fe400078e0a17 */
[----:B------:R-:W-:Y:S02]  /*0dc0*/  IMAD.MOV R25, RZ, RZ, -R25 ;  /* 0x000000ffff197224 */ /* 0x000fe400078e0a19 */
[C---:B------:R-:W-:Y:S02]  /*0dd0*/  IMAD R52, R21.reuse, R23, R52 ;  /* 0x0000001715347224 */ /* 0x040fe400078e0234 */
[----:B------:R-:W-:Y:S01]  /*0de0*/  @!P3 IMAD.IADD R24, R24, 0x1, -R21 ;  /* 0x000000011818b824 */ /* 0x000fe200078e0a15 */
[C---:B------:R-:W-:Y:S01]  /*0df0*/  ISETP.GT.U32.AND P3, PT, R21.reuse, R40, PT ;  /* 0x000000281500720c */ /* 0x040fe20003f64070 */
[----:B------:R-:W-:Y:S01]  /*0e00*/  IMAD R46, R21, R25, R46 ;  /* 0x00000019152e7224 */ /* 0x000fe200078e022e */
[----:B------:R-:W-:Y:S01]  /*0e10*/  SHF.R.U32.HI R25, RZ, 0x2, R89 ;  /* 0x00000002ff197819 */ /* 0x000fe20000011659 */
[----:B------:R-:W-:-:S03]  /*0e20*/  IMAD.HI.U32 R37, R37, R33, RZ ;  /* 0x0000002125257227 */ /* 0x000fc600078e00ff */
[----:B------:R-:W-:Y:S01]  /*0e30*/  LOP3.LUT R90, R90, 0x30, R25, 0x78, !PT ;  /* 0x000000305a5a7812 */ /* 0x000fe200078e7819 */
[--C-:B------:R-:W-:Y:S01]  /*0e40*/  @!P2 IMAD.IADD R30, R30, 0x1, -R21.reuse ;  /* 0x000000011e1ea824 */ /* 0x100fe200078e0a15 */
[C---:B------:R-:W-:Y:S01]  /*0e50*/  ISETP.GT.U32.AND P2, PT, R21.reuse, R44, PT ;  /* 0x0000002c1500720c */ /* 0x040fe20003f44070 */
[--C-:B------:R-:W-:Y:S01]  /*0e60*/  @!P5 IMAD.IADD R38, R38, 0x1, -R21.reuse ;  /* 0x000000012626d824 */ /* 0x100fe200078e0a15 */
[C---:B------:R-:W-:Y:S01]  /*0e70*/  ISETP.GT.U32.AND P5, PT, R21.reuse, R52, PT ;  /* 0x000000341500720c */ /* 0x040fe20003fa4070 */
[----:B------:R-:W-:Y:S01]  /*0e80*/  @!P0 IMAD.IADD R32, R32, 0x1, -R21 ;  /* 0x0000000120208824 */ /* 0x000fe200078e0a15 */
[----:B------:R-:W-:Y:S01]  /*0e90*/  ISETP.GT.U32.AND P0, PT, R21, R46, PT ;  /* 0x0000002e1500720c */ /* 0x000fe20003f04070 */
[----:B------:R-:W-:Y:S02]  /*0ea0*/  IMAD.MOV R37, RZ, RZ, -R37 ;  /* 0x000000ffff257224 */ /* 0x000fe400078e0a25 */
[----:B------:R-:W-:Y:S02]  /*0eb0*/  IMAD.MOV R27, RZ, RZ, -R27 ;  /* 0x000000ffff1b7224 */ /* 0x000fe400078e0a1b */
[----:B------:R-:W-:-:S02]  /*0ec0*/  IMAD R23, R20, R37, R33 ;  /* 0x0000002514177224 */ /* 0x000fc400078e0221 */
[C---:B------:R-:W-:Y:S02]  /*0ed0*/  IMAD R48, R21.reuse, R27, R48 ;  /* 0x0000001b15307224 */ /* 0x040fe400078e0230 */
[--C-:B------:R-:W-:Y:S01]  /*0ee0*/  @!P6 IMAD.IADD R54, R54, 0x1, -R21.reuse ;  /* 0x000000013636e824 */ /* 0x100fe200078e0a15 */
[C---:B------:R-:W-:Y:S01]  /*0ef0*/  ISETP.GT.U32.AND P6, PT, R21.reuse, R36, PT ;  /* 0x000000241500720c */ /* 0x040fe20003fc4070 */
[--C-:B------:R-:W-:Y:S01]  /*0f00*/  @!P4 IMAD.IADD R26, R26, 0x1, -R21.reuse ;  /* 0x000000011a1ac824 */ /* 0x100fe200078e0a15 */
[C---:B------:R-:W-:Y:S01]  /*0f10*/  ISETP.GT.U32.AND P4, PT, R21.reuse, R42, PT ;  /* 0x0000002a1500720c */ /* 0x040fe20003f84070 */
[--C-:B------:R-:W-:Y:S01]  /*0f20*/  @!P3 IMAD.IADD R40, R40, 0x1, -R21.reuse ;  /* 0x000000012828b824 */ /* 0x100fe200078e0a15 */
[----:B------:R-:W-:Y:S01]  /*0f30*/  ISETP.GT.U32.AND P3, PT, R20, R23, PT ;  /* 0x000000171400720c */ /* 0x000fe20003f64070 */
[--C-:B------:R-:W-:Y:S01]  /*0f40*/  @!P1 IMAD.IADD R34, R34, 0x1, -R21.reuse ;  /* 0x0000000122229824 */ /* 0x100fe200078e0a15 */
[C---:B------:R-:W-:Y:S01]  /*0f50*/  ISETP.GT.U32.AND P1, PT, R21.reuse, R48, PT ;  /* 0x000000301500720c */ /* 0x040fe20003f24070 */
[--C-:B------:R-:W-:Y:S01]  /*0f60*/  @!P2 IMAD.IADD R44, R44, 0x1, -R21.reuse ;  /* 0x000000012c2ca824 */ /* 0x100fe200078e0a15 */
[C---:B------:R-:W-:Y:S01]  /*0f70*/  ISETP.GT.U32.AND P2, PT, R21.reuse, R32, PT ;  /* 0x000000201500720c */ /* 0x040fe20003f44070 */
[----:B------:R-:W-:Y:S01]  /*0f80*/  @!P5 IMAD.IADD R52, R52, 0x1, -R21 ;  /* 0x000000013434d824 */ /* 0x000fe200078e0a15 */
[----:B------:R-:W-:Y:S01]  /*0f90*/  ISETP.GT.U32.AND P5, PT, R21, R40, PT ;  /* 0x000000281500720c */ /* 0x000fe20003fa4070 */
[----:B------:R-:W-:-:S02]  /*0fa0*/  IMAD.MOV R31, RZ, RZ, -R31 ;  /* 0x000000ffff1f7224 */ /* 0x000fc400078e0a1f */
[--C-:B------:R-:W-:Y:S01]  /*0fb0*/  @!P0 IMAD.IADD R46, R46, 0x1, -R21.reuse ;  /* 0x000000012e2e8824 */ /* 0x100fe200078e0a15 */
[C---:B------:R-:W-:Y:S01]  /*0fc0*/  ISETP.GT.U32.AND P0, PT, R21.reuse, R34, PT ;  /* 0x000000221500720c */ /* 0x040fe20003f04070 */
[C---:B------:R-:W-:Y:S02]  /*0fd0*/  IMAD R50, R21.reuse, R31, R50 ;  /* 0x0000001f15327224 */ /* 0x040fe400078e0232 */
[--C-:B------:R-:W-:Y:S02]  /*0fe0*/  @!P6 IMAD.IADD R36, R36, 0x1, -R21.reuse ;  /* 0x000000012424e824 */ /* 0x100fe400078e0a15 */
[--C-:B------:R-:W-:Y:S01]  /*0ff0*/  @!P4 IMAD.IADD R42, R42, 0x1, -R21.reuse ;  /* 0x000000012a2ac824 */ /* 0x100fe200078e0a15 */
[----:B------:R-:W-:Y:S01]  /*1000*/  ISETP.GT.U32.AND P6, PT, R21, R50, PT ;  /* 0x000000321500720c */ /* 0x000fe20003fc4070 */
[--C-:B------:R-:W-:Y:S01]  /*1010*/  @!P3 IMAD.IADD R23, R23, 0x1, -R20.reuse ;  /* 0x000000011717b824 */ /* 0x100fe200078e0a14 */
[C---:B------:R-:W-:Y:S01]  /*1020*/  ISETP.GT.U32.AND P4, PT, R21.reuse, R30, PT ;  /* 0x0000001e1500720c */ /* 0x040fe20003f84070 */
[--C-:B------:R-:W-:Y:S01]  /*1030*/  @!P1 IMAD.IADD R48, R48, 0x1, -R21.reuse ;  /* 0x0000000130309824 */ /* 0x100fe200078e0a15 */
[C---:B------:R-:W-:Y:S01]  /*1040*/  ISETP.GT.U32.AND P1, PT, R21.reuse, R36, PT ;  /* 0x000000241500720c */ /* 0x040fe20003f24070 */
[--C-:B------:R-:W-:Y:S01]  /*1050*/  @!P2 IMAD.IADD R32, R32, 0x1, -R21.reuse ;  /* 0x000000012020a824 */ /* 0x100fe200078e0a15 */
[C---:B------:R-:W-:Y:S01]  /*1060*/  ISETP.GT.U32.AND P3, PT, R21.reuse, R42, PT ;  /* 0x0000002a1500720c */ /* 0x040fe20003f64070 */
[--C-:B------:R-:W-:Y:S01]  /*1070*/  @!P5 IMAD.IADD R40, R40, 0x1, -R21.reuse ;  /* 0x000000012828d824 */ /* 0x100fe200078e0a15 */
[----:B------:R-:W-:Y:S01]  /*1080*/  ISETP.GT.U32.AND P2, PT, R21, R44, PT ;  /* 0x0000002c1500720c */ /* 0x000fe20003f44070 */
[--C-:B------:R-:W-:Y:S01]  /*1090*/  @!P0 IMAD.IADD R34, R34, 0x1, -R21.reuse ;  /* 0x0000000122228824 */ /* 0x100fe200078e0a15 */
[----:B------:R-:W-:Y:S01]  /*10a0*/  ISETP.GT.U32.AND P5, PT, R20, R23, PT ;  /* 0x000000171400720c */ /* 0x000fe20003fa4070 */
[----:B------:R-:W-:Y:S01]  /*10b0*/  IMAD.SHL.U32 R27, R89, 0x40, RZ ;  /* 0x00000040591b7824 */ /* 0x000fe200078e00ff */
[C---:B------:R-:W-:Y:S01]  /*10c0*/  ISETP.GT.U32.AND P0, PT, R21.reuse, R46, PT ;  /* 0x0000002e1500720c */ /* 0x040fe20003f04070 */
[--C-:B------:R-:W-:Y:S01]  /*10d0*/  @!P6 IMAD.IADD R50, R50, 0x1, -R21.reuse ;  /* 0x000000013232e824 */ /* 0x100fe200078e0a15 */
[----:B------:R-:W-:Y:S01]  /*10e0*/  ISETP.GT.U32.AND P6, PT, R21, R38, PT ;  /* 0x000000261500720c */ /* 0x000fe20003fc4070 */
[--C-:B------:R-:W-:Y:S01]  /*10f0*/  @!P4 IMAD.IADD R30, R30, 0x1, -R21.reuse ;  /* 0x000000011e1ec824 */ /* 0x100fe200078e0a15 */
[----:B------:R-:W-:Y:S01]  /*1100*/  LOP3.LUT R27, R27, 0x1c0, RZ, 0xc0, !PT ;  /* 0x000001c01b1b7812 */ /* 0x000fe200078ec0ff */
[--C-:B------:R-:W-:Y:S01]  /*1110*/  @!P1 IMAD.IADD R36, R36, 0x1, -R21.reuse ;  /* 0x0000000124249824 */ /* 0x100fe200078e0a15 */
[C---:B------:R-:W-:Y:S01]  /*1120*/  ISETP.GT.U32.AND P1, PT, R21.reuse, R48, PT ;  /* 0x000000301500720c */ /* 0x040fe20003f24070 */
[--C-:B------:R-:W-:Y:S01]  /*1130*/  @!P3 IMAD.IADD R42, R42, 0x1, -R21.reuse ;  /* 0x000000012a2ab824 */ /* 0x100fe200078e0a15 */
[----:B------:R-:W-:Y:S01]  /*1140*/  ISETP.GT.U32.AND P4, PT, R21, R50, PT ;  /* 0x000000321500720c */ /* 0x000fe20003f84070 */
[--C-:B------:R-:W-:Y:S01]  /*1150*/  @!P2 IMAD.IADD R44, R44, 0x1, -R21.reuse ;  /* 0x000000012c2ca824 */ /* 0x100fe200078e0a15 */
[----:B------:R-:W-:Y:S01]  /*1160*/  ISETP.GE.AND P3, PT, R57, RZ, PT ;  /* 0x000000ff3900720c */ /* 0x000fe20003f66270 */
[----:B------:R-:W-:Y:S01]  /*1170*/  @!P5 IMAD.IADD R23, R23, 0x1, -R20 ;  /* 0x000000011717d824 */ /* 0x000fe200078e0a14 */
[----:B------:R-:W-:Y:S01]  /*1180*/  ISETP.GE.AND P2, PT, R56, RZ, PT ;  /* 0x000000ff3800720c */ /* 0x000fe20003f46270 */
[--C-:B------:R-:W-:Y:S01]  /*1190*/  @!P0 IMAD.IADD R46, R46, 0x1, -R21.reuse ;  /* 0x000000012e2e8824 */ /* 0x100fe200078e0a15 */
[----:B------:R-:W-:Y:S01]  /*11a0*/  ISETP.GE.AND P5, PT, R19, RZ, PT ;  /* 0x000000ff1300720c */ /* 0x000fe20003fa6270 */
[----:B------:R-:W-:Y:S01]  /*11b0*/  @!P6 IMAD.IADD R38, R38, 0x1, -R21 ;  /* 0x000000012626e824 */ /* 0x000fe200078e0a15 */
[----:B------:R-:W-:Y:S01]  /*11c0*/  ISETP.GE.AND P0, PT, R18, RZ, PT ;  /* 0x000000ff1200720c */ /* 0x000fe20003f06270 */
[----:B------:R-:W-:Y:S01]  /*11d0*/  IMAD.MOV.U32 R20, RZ, RZ, R23 ;  /* 0x000000ffff147224 */ /* 0x000fe200078e0017 */
[----:B------:R-:W-:Y:S01]  /*11e0*/  ISETP.GT.U32.AND P6, PT, R21, R52, PT ;  /* 0x000000341500720c */ /* 0x000fe20003fc4070 */
[--C-:B------:R-:W-:Y:S01]  /*11f0*/  @!P1 IMAD.IADD R48, R48, 0x1, -R21.reuse ;  /* 0x0000000130309824 */ /* 0x100fe200078e0a15 */
[----:B------:R-:W-:Y:S01]  /*1200*/  ISETP.GE.AND P1, PT, R16, RZ, PT ;  /* 0x000000ff1000720c */ /* 0x000fe20003f26270 */
[--C-:B------:R-:W-:Y:S01]  /*1210*/  @!P4 IMAD.IADD R50, R50, 0x1, -R21.reuse ;  /* 0x000000013232c824 */ /* 0x100fe200078e0a15 */
[----:B------:R-:W-:Y:S01]  /*1220*/  ISETP.GE.AND P4, PT, R17, RZ, PT ;  /* 0x000000ff1100720c */ /* 0x000fe20003f86270 */
[----:B------:R-:W-:Y:S01]  /*1230*/  @!P3 IMAD.MOV R22, RZ, RZ, -R22 ;  /* 0x000000ffff16b224 */ /* 0x000fe200078e0a16 */
[----:B------:R-:W-:Y:S01]  /*1240*/  ISETP.GE.AND P3, PT, R15, RZ, PT ;  /* 0x000000ff0f00720c */ /* 0x000fe20003f66270 */
[----:B------:R-:W-:Y:S01]  /*1250*/  @!P2 IMAD.MOV R24, RZ, RZ, -R24 ;  /* 0x000000ffff18a224 */ /* 0x000fe200078e0a18 */
[----:B------:R-:W-:Y:S01]  /*1260*/  ISETP.GE.AND P2, PT, R14, RZ, PT ;  /* 0x000000ff0e00720c */ /* 0x000fe20003f46270 */
[----:B------:R-:W-:Y:S01]  /*1270*/  @!P5 IMAD.MOV R26, RZ, RZ, -R26 ;  /* 0x000000ffff1ad224 */ /* 0x000fe200078e0a1a */
[----:B------:R-:W-:Y:S01]  /*1280*/  ISETP.GE.AND P5, PT, R13, RZ, PT ;  /* 0x000000ff0d00720c */ /* 0x000fe20003fa6270 */
[----:B------:R-:W-:Y:S01]  /*1290*/  @!P0 IMAD.MOV R30, RZ, RZ, -R30 ;  /* 0x000000ffff1e8224 */ /* 0x000fe200078e0a1e */
[----:B------:R-:W-:Y:S01]  /*12a0*/  ISETP.GE.AND P0, PT, R12, RZ, PT ;  /* 0x000000ff0c00720c */ /* 0x000fe20003f06270 */
[----:B------:R-:W-:Y:S01]  /*12b0*/  @!P6 IMAD.IADD R52, R52, 0x1, -R21 ;  /* 0x000000013434e824 */ /* 0x000fe200078e0a15 */
        /* <DEDUP_REMOVED lines=13> */
[----:B------:R-:W-:-:S02]  /*1390*/  @!P6 IMAD.MOV R20, RZ, RZ, -R20 ;  /* 0x000000ffff14e224 */ /* 0x000fc400078e0a14 */
[----:B------:R-:W-:Y:S01]  /*13a0*/  @!P1 IMAD.MOV R46, RZ, RZ, -R46 ;  /* 0x000000ffff2e9224 */ /* 0x000fe200078e0a2e */
[----:B------:R-:W-:Y:S01]  /*13b0*/  ISETP.NE.AND P1, PT, R28, RZ, PT ;  /* 0x000000ff1c00720c */ /* 0x000fe20003f25270 */
[----:B------:R-:W-:Y:S01]  /*13c0*/  @!P4 IMAD.MOV R44, RZ, RZ, -R44 ;  /* 0x000000ffff2cc224 */ /* 0x000fe200078e0a2c */
[----:B------:R-:W-:Y:S01]  /*13d0*/  ISETP.NE.AND P4, PT, R29, RZ, PT ;  /* 0x000000ff1d00720c */ /* 0x000fe20003f85270 */
[----:B------:R-:W-:Y:S01]  /*13e0*/  @!P3 IMAD.MOV R48, RZ, RZ, -R48 ;  /* 0x000000ffff30b224 */ /* 0x000fe200078e0a30 */
[----:B------:R-:W-:Y:S01]  /*13f0*/  LOP3.LUT R29, RZ, R29, RZ, 0x33, !PT ;  /* 0x0000001dff1d7212 */ /* 0x000fe200078e33ff */
[----:B------:R-:W-:Y:S01]  /*1400*/  @!P2 IMAD.MOV R50, RZ, RZ, -R50 ;  /* 0x000000ffff32a224 */ /* 0x000fe200078e0a32 */
[----:B---3--:R-:W-:Y:S01]  /*1410*/  LEA R95, P2, R103, UR12, 0x1 ;  /* 0x0000000c675f7c11 */ /* 0x008fe2000f8408ff */
[----:B------:R-:W-:Y:S01]  /*1420*/  @!P5 IMAD.MOV R52, RZ, RZ, -R52 ;  /* 0x000000ffff34d224 */ /* 0x000fe200078e0a34 */
[C---:B------:R-:W-:Y:S01]  /*1430*/  SEL R22, R29.reuse, R22, !P4 ;  /* 0x000000161d167207 */ /* 0x040fe20006000000 */
[----:B------:R-:W-:Y:S01]  /*1440*/  @!P0 IMAD.MOV R54, RZ, RZ, -R54 ;  /* 0x000000ffff368224 */ /* 0x000fe200078e0a36 */
[----:B------:R-:W-:Y:S01]  /*1450*/  SEL R24, R29, R24, !P4 ;  /* 0x000000181d187207 */ /* 0x000fe20006000000 */
[----:B------:R-:W-:Y:S01]  /*1460*/  IMAD.SHL.U32 R31, R89, 0x8, RZ ;  /* 0x00000008591f7824 */ /* 0x000fe200078e00ff */
[C---:B------:R-:W-:Y:S01]  /*1470*/  SEL R26, R29.reuse, R26, !P4 ;  /* 0x0000001a1d1a7207 */ /* 0x040fe20006000000 */
[----:B-1----:R-:W-:Y:S01]  /*1480*/  IMAD R22, R22, UR7, RZ ;  /* 0x0000000716167c24 */ /* 0x002fe2000f8e02ff */
[C---:B------:R-:W-:Y:S01]  /*1490*/  SEL R30, R29.reuse, R30, !P4 ;  /* 0x0000001e1d1e7207 */ /* 0x040fe20006000000 */
[----:B------:R-:W-:Y:S01]  /*14a0*/  IMAD R24, R24, UR7, RZ ;  /* 0x0000000718187c24 */ /* 0x000fe2000f8e02ff */
        /* <DEDUP_REMOVED lines=22> */
[----:B------:R-:W-:Y:S01]  /*1610*/  SEL R29, R29, R54, !P4 ;  /* 0x000000361d1d7207 */ /* 0x000fe20006000000 */
[----:B------:R-:W-:Y:S01]  /*1620*/  IMAD R50, R50, UR7, RZ ;  /* 0x0000000732327c24 */ /* 0x000fe2000f8e02ff */
[----:B------:R-:W-:Y:S01]  /*1630*/  @!P1 LOP3.LUT R20, RZ, R28, RZ, 0x33, !PT ;  /* 0x0000001cff149212 */ /* 0x000fe200078e33ff */
[----:B------:R-:W-:Y:S01]  /*1640*/  IMAD R52, R52, UR7, RZ ;  /* 0x0000000734347c24 */ /* 0x000fe2000f8e02ff */
[----:B------:R-:W-:Y:S01]  /*1650*/  LEA R93, P1, R101, UR12, 0x1 ;  /* 0x0000000c655d7c11 */ /* 0x000fe2000f8208ff */
[----:B------:R-:W-:Y:S01]  /*1660*/  IMAD R29, R29, UR7, RZ ;  /* 0x000000071d1d7c24 */ /* 0x000fe2000f8e02ff */
[----:B------:R-:W0:Y:S01]  /*1670*/  LDCU UR7, c[0x0][0x3a4] ;  /* 0x00007480ff0777ac */ /* 0x000e220008000800 */
[----:B------:R-:W-:Y:S01]  /*1680*/  LEA R97, P3, R105, UR12, 0x1 ;  /* 0x0000000c69617c11 */ /* 0x000fe2000f8608ff */
[----:B------:R-:W-:Y:S01]  /*1690*/  IMAD.SHL.U32 R89, R89, 0x20, RZ ;  /* 0x0000002059597824 */ /* 0x000fe200078e00ff */
[----:B------:R-:W-:-:S02]  /*16a0*/  LEA.HI.X.SX32 R101, R101, UR13, 0x1, P1 ;  /* 0x0000000d65657c11 */ /* 0x000fc400088f0eff */
[----:B------:R-:W-:Y:S02]  /*16b0*/  CS2R R54, SRZ ;  /* 0x0000000000367805 */ /* 0x000fe4000001ff00 */
[----:B------:R-:W-:Y:S02]  /*16c0*/  LEA.HI.X.SX32 R103, R103, UR13, 0x1, P2 ;  /* 0x0000000d67677c11 */ /* 0x000fe400090f0eff */
[----:B------:R-:W-:Y:S02]  /*16d0*/  LEA.HI.X.SX32 R105, R105, UR13, 0x1, P3 ;  /* 0x0000000d69697c11 */ /* 0x000fe400098f0eff */
[----:B------:R-:W-:Y:S02]  /*16e0*/  LEA R114, P3, R22, UR14, 0x1 ;  /* 0x0000000e16727c11 */ /* 0x000fe4000f8608ff */
[----:B------:R-:W-:Y:S02]  /*16f0*/  LEA R86, P1, R26, UR14, 0x1 ;  /* 0x0000000e1a567c11 */ /* 0x000fe4000f8208ff */
[----:B------:R-:W-:-:S02]  /*1700*/  LEA R84, P2, R30, UR14, 0x1 ;  /* 0x0000000e1e547c11 */ /* 0x000fc4000f8408ff */
[----:B------:R-:W-:Y:S02]  /*1710*/  LEA R78, P4, R32, UR14, 0x1 ;  /* 0x0000000e204e7c11 */ /* 0x000fe4000f8808ff */
[----:B------:R-:W-:Y:S01]  /*1720*/  LEA R80, P5, R34, UR14, 0x1 ;  /* 0x0000000e22507c11 */ /* 0x000fe2000f8a08ff */
[----:B0-----:R-:W-:Y:S01]  /*1730*/  IMAD R20, R20, UR7, RZ ;  /* 0x0000000714147c24 */ /* 0x001fe2000f8e02ff */
[----:B------:R-:W-:Y:S02]  /*1740*/  LOP3.LUT R58, R31, 0x30, R94, 0x48, !PT ;  /* 0x000000301f3a7812 */ /* 0x000fe400078e485e */
[----:B------:R-:W-:Y:S01]  /*1750*/  LOP3.LUT R31, R27, 0x30, R31, 0xf8, !PT ;  /* 0x000000301b1f7812 */ /* 0x000fe200078ef81f */
[----:B------:R-:W-:Y:S01]  /*1760*/  IMAD.WIDE R72, R20, 0x2, RZ ;  /* 0x0000000214487825 */ /* 0x000fe200078e02ff */
[----:B------:R-:W-:Y:S02]  /*1770*/  LEA.HI.X.SX32 R115, R22, UR15, 0x1, P3 ;  /* 0x0000000f16737c11 */ /* 0x000fe400098f0eff */
[----:B------:R-:W-:-:S02]  /*1780*/  LEA.HI.X.SX32 R87, R26, UR15, 0x1, P1 ;  /* 0x0000000f1a577c11 */ /* 0x000fc400088f0eff */
[----:B------:R-:W-:Y:S02]  /*1790*/  LEA.HI.X.SX32 R85, R30, UR15, 0x1, P2 ;  /* 0x0000000f1e557c11 */ /* 0x000fe400090f0eff */
[----:B------:R-:W-:Y:S02]  /*17a0*/  LEA.HI.X.SX32 R79, R32, UR15, 0x1, P4 ;  /* 0x0000000f204f7c11 */ /* 0x000fe4000a0f0eff */
[----:B------:R-:W-:Y:S02]  /*17b0*/  LEA.HI.X.SX32 R81, R34, UR15, 0x1, P5 ;  /* 0x0000000f22517c11 */ /* 0x000fe4000a8f0eff */
[----:B------:R-:W-:Y:S02]  /*17c0*/  LEA R82, P3, R36, UR14, 0x1 ;  /* 0x0000000e24527c11 */ /* 0x000fe4000f8608ff */
[----:B------:R-:W-:Y:S02]  /*17d0*/  LEA R60, P1, R38, UR14, 0x1 ;  /* 0x0000000e263c7c11 */ /* 0x000fe4000f8208ff */
[----:B------:R-:W-:-:S02]  /*17e0*/  LEA R62, P2, R40, UR14, 0x1 ;  /* 0x0000000e283e7c11 */ /* 0x000fc4000f8408ff */
[----:B------:R-:W-:Y:S02]  /*17f0*/  LEA R76, P4, R42, UR14, 0x1 ;  /* 0x0000000e2a4c7c11 */ /* 0x000fe4000f8808ff */
[----:B------:R-:W-:Y:S02]  /*1800*/  LEA R64, P5, R44, UR14, 0x1 ;  /* 0x0000000e2c407c11 */ /* 0x000fe4000f8a08ff */
[----:B------:R-:W-:Y:S02]  /*1810*/  LOP3.LUT R94, R31, 0x10, R94, 0x78, !PT ;  /* 0x000000101f5e7812 */ /* 0x000fe400078e785e */
[----:B------:R-:W-:Y:S02]  /*1820*/  CS2R R30, SRZ ;  /* 0x00000000001e7805 */ /* 0x000fe4000001ff00 */
[----:B------:R-:W-:Y:S01]  /*1830*/  IADD3 R91, PT, PT, R27, UR4, R58 ;  /* 0x000000041b5b7c10 */ /* 0x000fe2000fffe03a */
[----:B------:R-:W-:Y:S01]  /*1840*/  USHF.R.S32.HI UR4, URZ, 0x1f, UR5 ;  /* 0x0000001fff047899 */ /* 0x000fe20008011405 */
[----:B------:R-:W-:-:S02]  /*1850*/  LEA.HI.X.SX32 R83, R36, UR15, 0x1, P3 ;  /* 0x0000000f24537c11 */ /* 0x000fc400098f0eff */
[----:B------:R-:W-:Y:S01]  /*1860*/  LEA.HI.X.SX32 R61, R38, UR15, 0x1, P1 ;  /* 0x0000000f263d7c11 */ /* 0x000fe200088f0eff */
[----:B------:R-:W-:Y:S01]  /*1870*/  ULEA.HI UR4, UR4, UR5, URZ, 0x5 ;  /* 0x0000000504047291 */ /* 0x000fe2000f8f28ff */
[----:B------:R-:W-:Y:S02]  /*1880*/  LEA.HI.X.SX32 R63, R40, UR15, 0x1, P2 ;  /* 0x0000000f283f7c11 */ /* 0x000fe400090f0eff */
[----:B------:R-:W-:Y:S01]  /*1890*/  LEA.HI.X.SX32 R77, R42, UR15, 0x1, P4 ;  /* 0x0000000f2a4d7c11 */ /* 0x000fe2000a0f0eff */
[----:B------:R-:W-:Y:S01]  /*18a0*/  USHF.R.S32.HI UR4, URZ, 0x5, UR4 ;  /* 0x00000005ff047899 */ /* 0x000fe20008011404 */
[----:B------:R-:W-:Y:S02]  /*18b0*/  LEA.HI.X.SX32 R65, R44, UR15, 0x1, P5 ;  /* 0x0000000f2c417c11 */ /* 0x000fe4000a8f0eff */
[----:B------:R-:W-:Y:S02]  /*18c0*/  CS2R R44, SRZ ;  /* 0x00000000002c7805 */ /* 0x000fe4000001ff00 */
[----:B------:R-:W-:-:S02]  /*18d0*/  LEA R66, P3, R46, UR14, 0x1 ;  /* 0x0000000e2e427c11 */ /* 0x000fc4000f8608ff */
[----:B------:R-:W-:Y:S02]  /*18e0*/  LEA R58, P1, R48, UR14, 0x1 ;  /* 0x0000000e303a7c11 */ /* 0x000fe4000f8208ff */
[----:B------:R-:W-:Y:S02]  /*18f0*/  LEA R68, P2, R50, UR14, 0x1 ;  /* 0x0000000e32447c11 */ /* 0x000fe4000f8408ff */
[----:B------:R-:W-:Y:S02]  /*1900*/  LEA R74, P4, R52, UR14, 0x1 ;  /* 0x0000000e344a7c11 */ /* 0x000fe4000f8808ff */
[----:B------:R-:W-:Y:S02]  /*1910*/  LEA R70, P5, R29, UR14, 0x1 ;  /* 0x0000000e1d467c11 */ /* 0x000fe4000f8a08ff */
[----:B------:R-:W-:Y:S02]  /*1920*/  LEA R99, P0, R111, UR12, 0x1 ;  /* 0x0000000c6f637c11 */ /* 0x000fe4000f8008ff */
[----:B------:R-:W-:-:S02]  /*1930*/  LEA R112, P6, R24, UR14, 0x1 ;  /* 0x0000000e18707c11 */ /* 0x000fc4000f8c08ff */
[----:B------:R-:W-:Y:S02]  /*1940*/  LOP3.LUT R94, R94, 0x200, R89, 0xf8, !PT ;  /* 0x000002005e5e7812 */ /* 0x000fe400078ef859 */
[----:B------:R-:W-:Y:S02]  /*1950*/  LEA.HI.X.SX32 R67, R46, UR15, 0x1, P3 ;  /* 0x0000000f2e437c11 */ /* 0x000fe400098f0eff */
[----:B------:R-:W-:Y:S02]  /*1960*/  CS2R R46, SRZ ;  /* 0x00000000002e7805 */ /* 0x000fe4000001ff00 */
[----:B------:R-:W-:Y:S02]  /*1970*/  LEA.HI.X.SX32 R59, R48, UR15, 0x1, P1 ;  /* 0x0000000f303b7c11 */ /* 0x000fe400088f0eff */
[----:B------:R-:W-:Y:S02]  /*1980*/  CS2R R48, SRZ ;  /* 0x0000000000307805 */ /* 0x000fe4000001ff00 */
[----:B------:R-:W-:-:S02]  /*1990*/  LEA.HI.X.SX32 R69, R50, UR15, 0x1, P2 ;  /* 0x0000000f32457c11 */ /* 0x000fc400090f0eff */
[----:B------:R-:W-:Y:S02]  /*19a0*/  CS2R R50, SRZ ;  /* 0x0000000000327805 */ /* 0x000fe4000001ff00 */
[----:B------:R-:W-:Y:S02]  /*19b0*/  LEA.HI.X.SX32 R75, R52, UR15, 0x1, P4 ;  /* 0x0000000f344b7c11 */ /* 0x000fe4000a0f0eff */
[----:B------:R-:W-:Y:S02]  /*19c0*/  CS2R R52, SRZ ;  /* 0x0000000000347805 */ /* 0x000fe4000001ff00 */
[----:B------:R-:W-:Y:S02]  /*19d0*/  LEA.HI.X.SX32 R71, R29, UR15, 0x1, P5 ;  /* 0x0000000f1d477c11 */ /* 0x000fe4000a8f0eff */
[----:B------:R-:W-:Y:S02]  /*19e0*/  CS2R R28, SRZ ;  /* 0x00000000001c7805 */ /* 0x000fe4000001ff00 */
[----:B------:R-:W-:-:S02]  /*19f0*/  LEA.HI.X.SX32 R113, R24, UR15, 0x1, P6 ;  /* 0x0000000f18717c11 */ /* 0x000fc4000b0f0eff */
[----:B------:R-:W-:Y:S02]  /*1a00*/  LEA.HI.X.SX32 R111, R111, UR13, 0x1, P0 ;  /* 0x0000000d6f6f7c11 */ /* 0x000fe400080f0eff */
[----:B------:R-:W-:-:S07]  /*1a10*/  LOP3.LUT R96, R94, 0x20, RZ, 0x3c, !PT ;  /* 0x000000205e607812 */ /* 0x000fce00078e3cff */
.L_x_2:
[----:B------:R-:W-:Y:S02]  /*1a20*/  ISETP.GE.AND P0, PT, R0, UR8, PT ;  /* 0x0000000800007c0c */ /* 0x000fe4000bf06270 */
[----:B------:R-:W-:Y:S02]  /*1a30*/  IADD3 R26, P1, PT, R72, R99, RZ ;  /* 0x00000063481a7210 */ /* 0x000fe40007f3e0ff */
[----:B------:R-:W-:Y:S02]  /*1a40*/  PRMT R37, RZ, 0x7610, R37 ;  /* 0x00007610ff257816 */ /* 0x000fe40000000025 */
[----:B------:R-:W-:Y:S01]  /*1a50*/  ISETP.GE.AND P3, PT, R3, UR8, PT ;  /* 0x0000000803007c0c */ /* 0x000fe2000bf66270 */
[----:B------:R-:W-:Y:S01]  /*1a60*/  IMAD.X R27, R73, 0x1, R111, P1 ;  /* 0x00000001491b7824 */ /* 0x000fe200008e066f */
[----:B------:R-:W-:Y:S02]  /*1a70*/  ISETP.GE.AND P4, PT, R4, UR8, PT ;  /* 0x0000000804007c0c */ /* 0x000fe4000bf86270 */
[----:B------:R-:W-:-:S02]  /*1a80*/  ISETP.GE.AND P5, PT, R5, UR8, PT ;  /* 0x0000000805007c0c */ /* 0x000fc4000bfa6270 */
[C---:B------:R-:W-:Y:S01]  /*1a90*/  IADD3 R24, P2, PT, R72.reuse, R97, RZ ;  /* 0x0000006148187210 */ /* 0x040fe20007f5e0ff */
[----:B------:R-:W2:Y:S01]  /*1aa0*/  @!P0 LDG.E.U16 R37, desc[UR10][R26.64] ;  /* 0x0000000a1a258981 */ /* 0x000ea2000c1e1500 */
[C---:B------:R-:W-:Y:S02]  /*1ab0*/  IADD3 R20, P1, PT, R72.reuse, R95, RZ ;  /* 0x0000005f48147210 */ /* 0x040fe40007f3e0ff */
[----:B------:R-:W-:Y:S01]  /*1ac0*/  IADD3 R22, P0, PT, R72, R93, RZ ;  /* 0x0000005d48167210 */ /* 0x000fe20007f1e0ff */
[C---:B------:R-:W-:Y:S01]  /*1ad0*/  IMAD.X R25, R73.reuse, 0x1, R105, P2 ;  /* 0x0000000149197824 */ /* 0x040fe200010e0669 */
[----:B------:R-:W-:Y:S01]  /*1ae0*/  PRMT R39, RZ, 0x7610, R39 ;  /* 0x00007610ff277816 */ /* 0x000fe20000000027 */
[C---:B------:R-:W-:Y:S01]  /*1af0*/  IMAD.X R21, R73.reuse, 0x1, R103, P1 ;  /* 0x0000000149157824 */ /* 0x040fe200008e0667 */
[----:B------:R-:W-:Y:S01]  /*1b00*/  PRMT R41, RZ, 0x7610, R41 ;  /* 0x00007610ff297816 */ /* 0x000fe20000000029 */
[----:B------:R-:W-:Y:S01]  /*1b10*/  IMAD.X R23, R73, 0x1, R101, P0 ;  /* 0x0000000149177824 */ /* 0x000fe200000e0665 */
[----:B------:R-:W-:-:S02]  /*1b20*/  PRMT R35, RZ, 0x7610, R35 ;  /* 0x00007610ff237816 */ /* 0x000fc40000000023 */
[----:B------:R0:W3:Y:S04]  /*1b30*/  @!P3 LDG.E.U16 R39, desc[UR10][R24.64] ;  /* 0x0000000a1827b981 */ /* 0x0000e8000c1e1500 */
[----:B------:R1:W4:Y:S04]  /*1b40*/  @!P4 LDG.E.U16 R41, desc[UR10][R20.64] ;  /* 0x0000000a1429c981 */ /* 0x000328000c1e1500 */
[----:B------:R5:W4:Y:S01]  /*1b50*/  @!P5 LDG.E.U16 R35, desc[UR10][R22.64] ;  /* 0x0000000a1623d981 */ /* 0x000b22000c1e1500 */
[----:B------:R-:W-:Y:S01]  /*1b60*/  ISETP.GE.AND P0, PT, R2, UR8, PT ;  /* 0x0000000802007c0c */ /* 0x000fe2000bf06270 */
[C---:B0-----:R-:W-:Y:S01]  /*1b70*/  IMAD.WIDE R24, R107.reuse, 0x2, R68 ;  /* 0x000000026b187825 */ /* 0x041fe200078e0244 */
[----:B------:R-:W-:Y:S01]  /*1b80*/  PRMT R38, RZ, 0x7610, R38 ;  /* 0x00007610ff267816 */ /* 0x000fe20000000026 */
[----:B------:R-:W-:Y:S01]  /*1b90*/  BAR.SYNC.DEFER_BLOCKING 0x0 ;  /* 0x0000000000007b1d */ /* 0x000fe20000010000 */
[----:B------:R-:W-:Y:S01]  /*1ba0*/  PRMT R36, RZ, 0x7610, R36 ;  /* 0x00007610ff247816 */ /* 0x000fe20000000024 */
[----:B-1----:R-:W-:Y:S01]  /*1bb0*/  IMAD.WIDE R20, R107, 0x2, R70 ;  /* 0x000000026b147825 */ /* 0x002fe200078e0246 */
[----:B------:R-:W-:-:S02]  /*1bc0*/  PRMT R34, RZ, 0x7610, R34 ;  /* 0x00007610ff227816 */ /* 0x000fc40000000022 */
[----:B------:R-:W-:Y:S01]  /*1bd0*/  PRMT R125, RZ, 0x7610, R125 ;  /* 0x00007610ff7d7816 */ /* 0x000fe2000000007d */
[C---:B-----5:R-:W-:Y:S01]  /*1be0*/  IMAD.WIDE R22, R107.reuse, 0x2, R74 ;  /* 0x000000026b167825 */ /* 0x060fe200078e024a */
[----:B------:R-:W-:Y:S02]  /*1bf0*/  PRMT R123, RZ, 0x7610, R123 ;  /* 0x00007610ff7b7816 */ /* 0x000fe4000000007b */
[----:B------:R-:W-:Y:S01]  /*1c00*/  PRMT R121, RZ, 0x7610, R121 ;  /* 0x00007610ff797816 */ /* 0x000fe20000000079 */
[C---:B------:R-:W-:Y:S01]  /*1c10*/  IMAD.WIDE R26, R107.reuse, 0x2, R58 ;  /* 0x000000026b1a7825 */ /* 0x040fe200078e023a */
[----:B------:R-:W-:Y:S02]  /*1c20*/  PRMT R43, RZ, 0x7610, R43 ;  /* 0x00007610ff2b7816 */ /* 0x000fe4000000002b */
[----:B------:R-:W-:Y:S01]  /*1c30*/  PRMT R119, RZ, 0x7610, R119 ;  /* 0x00007610ff777816 */ /* 0x000fe20000000077 */
[----:B------:R-:W-:Y:S01]  /*1c40*/  IMAD.WIDE R32, R107, 0x2, R60 ;  /* 0x000000026b207825 */ /* 0x000fe200078e023c */
[----:B------:R-:W-:-:S02]  /*1c50*/  PRMT R117, RZ, 0x7610, R117 ;  /* 0x00007610ff757816 */ /* 0x000fc40000000075 */
[----:B------:R-:W-:Y:S01]  /*1c60*/  PRMT R104, RZ, 0x7610, R104 ;  /* 0x00007610ff687816 */ /* 0x000fe20000000068 */
[----:B------:R0:W5:Y:S04]  /*1c70*/  @!P0 LDG.E.U16 R38, desc[UR10][R20.64] ;  /* 0x0000000a14268981 */ /* 0x000168000c1e1500 */
[----:B------:R1:W5:Y:S01]  /*1c80*/  @!P0 LDG.E.U16 R36, desc[UR10][R22.64] ;  /* 0x0000000a16248981 */ /* 0x000362000c1e1500 */
[----:B------:R-:W-:-:S03]  /*1c90*/  PRMT R102, RZ, 0x7610, R102 ;  /* 0x00007610ff667816 */ /* 0x000fc60000000066 */
[----:B------:R1:W5:Y:S01]  /*1ca0*/  @!P0 LDG.E.U16 R34, desc[UR10][R24.64] ;  /* 0x0000000a18228981 */ /* 0x000362000c1e1500 */
[----:B0-----:R-:W-:-:S03]  /*1cb0*/  IMAD.WIDE R20, R107, 0x2, R66 ;  /* 0x000000026b147825 */ /* 0x001fc600078e0242 */
[----:B------:R0:W5:Y:S01]  /*1cc0*/  @!P0 LDG.E.U16 R125, desc[UR10][R26.64] ;  /* 0x0000000a1a7d8981 */ /* 0x000162000c1e1500 */
[----:B-1----:R-:W-:-:S03]  /*1cd0*/  IMAD.WIDE R22, R107, 0x2, R64 ;  /* 0x000000026b167825 */ /* 0x002fc600078e0240 */
[----:B------:R1:W5:Y:S01]  /*1ce0*/  @!P0 LDG.E.U16 R123, desc[UR10][R20.64] ;  /* 0x0000000a147b8981 */ /* 0x000362000c1e1500 */
[----:B------:R-:W-:-:S03]  /*1cf0*/  IMAD.WIDE R24, R107, 0x2, R76 ;  /* 0x000000026b187825 */ /* 0x000fc600078e024c */
[----:B------:R1:W5:Y:S01]  /*1d00*/  @!P0 LDG.E.U16 R121, desc[UR10][R22.64] ;  /* 0x0000000a16798981 */ /* 0x000362000c1e1500 */
[C---:B0-----:R-:W-:Y:S01]  /*1d10*/  IMAD.WIDE R26, R107.reuse, 0x2, R62 ;  /* 0x000000026b1a7825 */ /* 0x041fe200078e023e */
[----:B------:R-:W-:Y:S02]  /*1d20*/  PRMT R100, RZ, 0x7610, R100 ;  /* 0x00007610ff647816 */ /* 0x000fe40000000064 */
[----:B------:R0:W5:Y:S01]  /*1d30*/  @!P0 LDG.E.U16 R43, desc[UR10][R24.64] ;  /* 0x0000000a182b8981 */ /* 0x000162000c1e1500 */
[C---:B-1----:R-:W-:Y:S01]  /*1d40*/  IMAD.WIDE R20, R107.reuse, 0x2, R82 ;  /* 0x000000026b147825 */ /* 0x042fe200078e0252 */
[----:B------:R-:W-:Y:S02]  /*1d50*/  PRMT R98, RZ, 0x7610, R98 ;  /* 0x00007610ff627816 */ /* 0x000fe40000000062 */
[----:B------:R1:W5:Y:S01]  /*1d60*/  @!P0 LDG.E.U16 R119, desc[UR10][R26.64] ;  /* 0x0000000a1a778981 */ /* 0x000362000c1e1500 */
[----:B------:R-:W-:Y:S01]  /*1d70*/  IMAD.WIDE R22, R107, 0x2, R80 ;  /* 0x000000026b167825 */ /* 0x000fe200078e0250 */
[----:B------:R-:W-:-:S02]  /*1d80*/  PRMT R106, RZ, 0x7610, R106 ;  /* 0x00007610ff6a7816 */ /* 0x000fc4000000006a */
[----:B------:R1:W5:Y:S01]  /*1d90*/  @!P0 LDG.E.U16 R117, desc[UR10][R32.64] ;  /* 0x0000000a20758981 */ /* 0x000362000c1e1500 */
[----:B------:R-:W-:Y:S01]  /*1da0*/  PRMT R108, RZ, 0x7610, R108 ;  /* 0x00007610ff6c7816 */ /* 0x000fe2000000006c */
[C---:B0-----:R-:W-:Y:S01]  /*1db0*/  IMAD.WIDE R24, R107.reuse, 0x2, R78 ;  /* 0x000000026b187825 */ /* 0x041fe200078e024e */
[----:B------:R-:W-:Y:S01]  /*1dc0*/  PRMT R110, RZ, 0x7610, R110 ;  /* 0x00007610ff6e7816 */ /* 0x000fe2000000006e */
[----:B------:R0:W5:Y:S02]  /*1dd0*/  @!P0 LDG.E.U16 R104, desc[UR10][R20.64] ;  /* 0x0000000a14688981 */ /* 0x000164000c1e1500 */
[C---:B-1----:R-:W-:Y:S02]  /*1de0*/  IMAD.WIDE R26, R107.reuse, 0x2, R84 ;  /* 0x000000026b1a7825 */ /* 0x042fe400078e0254 */
[----:B------:R1:W5:Y:S02]  /*1df0*/  @!P0 LDG.E.U16 R102, desc[UR10][R22.64] ;  /* 0x0000000a16668981 */ /* 0x000364000c1e1500 */
[----:B------:R-:W-:-:S02]  /*1e00*/  IMAD.WIDE R32, R107, 0x2, R86 ;  /* 0x000000026b207825 */ /* 0x000fc400078e0256 */
[----:B------:R-:W5:Y:S02]  /*1e10*/  @!P0 LDG.E.U16 R100, desc[UR10][R24.64] ;  /* 0x0000000a18648981 */ /* 0x000f64000c1e1500 */
[C---:B0-----:R-:W-:Y:S02]  /*1e20*/  IMAD.WIDE R20, R107.reuse, 0x2, R112 ;  /* 0x000000026b147825 */ /* 0x041fe400078e0270 */
[----:B------:R-:W5:Y:S02]  /*1e30*/  @!P0 LDG.E.U16 R98, desc[UR10][R26.64] ;  /* 0x0000000a1a628981 */ /* 0x000f64000c1e1500 */
[----:B-1----:R-:W-:Y:S02]  /*1e40*/  IMAD.WIDE R22, R107, 0x2, R114 ;  /* 0x000000026b167825 */ /* 0x002fe400078e0272 */
[----:B------:R-:W5:Y:S04]  /*1e50*/  @!P0 LDG.E.U16 R106, desc[UR10][R32.64] ;  /* 0x0000000a206a8981 */ /* 0x000f68000c1e1500 */
[----:B------:R-:W5:Y:S04]  /*1e60*/  @!P0 LDG.E.U16 R108, desc[UR10][R20.64] ;  /* 0x0000000a146c8981 */ /* 0x000f68000c1e1500 */
[----:B------:R-:W5:Y:S01]  /*1e70*/  @!P0 LDG.E.U16 R110, desc[UR10][R22.64] ;  /* 0x0000000a166e8981 */ /* 0x000f62000c1e1500 */
[----:B------:R-:W-:-:S04]  /*1e80*/  UIADD3 UR4, UPT, UPT, UR4, -0x1, URZ ;  /* 0xffffffff04047890 */ /* 0x000fc8000fffe0ff */
[----:B------:R-:W-:Y:S01]  /*1e90*/  UISETP.NE.U32.AND UP0, UPT, UR4, URZ, UPT ;  /* 0x000000ff0400728c */ /* 0x000fe2000bf05070 */
[----:B------:R-:W-:Y:S01]  /*1ea0*/  IMAD.WIDE R114, R109, 0x2, R114 ;  /* 0x000000026d727825 */ /* 0x000fe200078e0272 */
[----:B------:R-:W-:-:S03]  /*1eb0*/  UIADD3 UR8, UPT, UPT, UR8, -0x20, URZ ;  /* 0xffffffe008087890 */ /* 0x000fc6000fffe0ff */
[----:B------:R-:W-:-:S04]  /*1ec0*/  IMAD.WIDE R112, R109, 0x2, R112 ;  /* 0x000000026d707825 */ /* 0x000fc800078e0270 */
        /* <DEDUP_REMOVED lines=13> */
[----:B------:R-:W-:Y:S01]  /*1fa0*/  IMAD.WIDE R70, R109, 0x2, R70 ;  /* 0x000000026d467825 */ /* 0x000fe200078e0246 */
[----:B--2---:R-:W-:Y:S04]  /*1fb0*/  STS.U16 [R90+UR6+0x2000], R37 ;  /* 0x002000255a007988 */ /* 0x004fe80008000406 */
[----:B---3--:R-:W-:Y:S04]  /*1fc0*/  STS.U16 [R90+UR6+0x2200], R39 ;  /* 0x002200275a007988 */ /* 0x008fe80008000406 */
[----:B----4-:R-:W-:Y:S04]  /*1fd0*/  STS.U16 [R90+UR6+0x2400], R41 ;  /* 0x002400295a007988 */ /* 0x010fe80008000406 */
[----:B------:R-:W-:Y:S04]  /*1fe0*/  STS.U16 [R90+UR6+0x2600], R35 ;  /* 0x002600235a007988 */ /* 0x000fe80008000406 */
[----:B-----5:R-:W-:Y:S04]  /*1ff0*/  STS.U16 [R90+UR6], R38 ;  /* 0x000000265a007988 */ /* 0x020fe80008000406 */
[----:B------:R-:W-:Y:S04]  /*2000*/  STS.U16 [R90+UR6+0x200], R36 ;  /* 0x000200245a007988 */ /* 0x000fe80008000406 */
        /* <DEDUP_REMOVED lines=13> */
[----:B------:R-:W-:Y:S01]  /*20e0*/  STS.U16 [R90+UR6+0x1e00], R110 ;  /* 0x001e006e5a007988 */ /* 0x000fe20008000406 */
[----:B------:R-:W-:Y:S06]  /*20f0*/  BAR.SYNC.DEFER_BLOCKING 0x0 ;  /* 0x0000000000007b1d */ /* 0x000fec0000010000 */
[----:B------:R-:W-:Y:S04]  /*2100*/  LDSM.16.MT88.4 R40, [R94+UR6+0x2000] ;  /* 0x002000065e28783b */ /* 0x000fe80008004200 */
[----:B------:R-:W0:Y:S04]  /*2110*/  LDSM.16.M88.4 R20, [R91] ;  /* 0x000000005b14783b */ /* 0x000e280000000200 */
[----:B------:R-:W1:Y:S04]  /*2120*/  LDSM.16.M88.4 R24, [R91+0x1000] ;  /* 0x001000005b18783b */ /* 0x000e680000000200 */
[----:B------:R-:W2:Y:S04]  /*2130*/  LDSM.16.MT88.4 R36, [R96+UR6+0x2000] ;  /* 0x002000066024783b */ /* 0x000ea80008004200 */
[----:B------:R-:W3:Y:S01]  /*2140*/  LDSM.16.MT88.4 R32, [R94+UR6+0x2400] ;  /* 0x002400065e20783b */ /* 0x000ee20008004200 */
[C---:B0-----:R-:W-:Y:S08]  /*2150*/  HMMA.16816.F32 R52, R40.reuse, R20, R52 ;  /* 0x000000142834723c */ /* 0x041ff00000001834 */
[----:B-1----:R-:W-:Y:S01]  /*2160*/  HMMA.16816.F32 R48, R40, R24, R48 ;  /* 0x000000182830723c */ /* 0x002fe20000001830 */
[----:B------:R-:W0:Y:S07]  /*2170*/  LDSM.16.MT88.4 R40, [R96+UR6+0x2400] ;  /* 0x002400066028783b */ /* 0x000e2e0008004200 */
[C---:B--2---:R-:W-:Y:S08]  /*2180*/  HMMA.16816.F32 R44, R36.reuse, R20, R44 ;  /* 0x00000014242c723c */ /* 0x044ff0000000182c */
[----:B------:R-:W-:Y:S08]  /*2190*/  HMMA.16816.F32 R28, R36, R24, R28 ;  /* 0x00000018241c723c */ /* 0x000ff0000000181c */
[C---:B---3--:R-:W-:Y:S08]  /*21a0*/  HMMA.16816.F32 R52, R32.reuse, R22, R52 ;  /* 0x000000162034723c */ /* 0x048ff00000001834 */
[----:B------:R-:W-:Y:S08]  /*21b0*/  HMMA.16816.F32 R48, R32, R26, R48 ;  /* 0x0000001a2030723c */ /* 0x000ff00000001830 */
[C---:B0-----:R-:W-:Y:S08]  /*21c0*/  HMMA.16816.F32 R44, R40.reuse, R22, R44 ;  /* 0x00000016282c723c */ /* 0x041ff0000000182c */
[----:B------:R-:W-:Y:S01]  /*21d0*/  HMMA.16816.F32 R28, R40, R26, R28 ;  /* 0x0000001a281c723c */ /* 0x000fe2000000181c */
[----:B------:R-:W-:Y:S01]  /*21e0*/  IMAD.WIDE R72, R92, 0x2, R72 ;  /* 0x000000025c487825 */ /* 0x000fe200078e0248 */
[----:B------:R-:W-:-:S03]  /*21f0*/  NOP ;  /* 0x0000000000007918 */ /* 0x000fc60000000000 */
[----:B------:R-:W-:-:S15]  /*2200*/  BRA.U UP0, `(.L_x_2) ;  /* 0xfffffff900047547 */ /* 0x000fde000b83ffff */
[----:B------:R-:W-:Y:S02]  /*2210*/  F2FP.F16.F32.PACK_AB R31, R31, R47 ;  /* 0x0000002f1f1f723e */ /* 0x000fe400000000ff */
[----:B------:R-:W-:Y:S02]  /*2220*/  F2FP.F16.F32.PACK_AB R30, R30, R46 ;  /* 0x0000002e1e1e723e */ /* 0x000fe400000000ff */
[----:B------:R-:W-:Y:S02]  /*2230*/  F2FP.F16.F32.PACK_AB R29, R29, R45 ;  /* 0x0000002d1d1d723e */ /* 0x000fe400000000ff */
[----:B------:R-:W-:Y:S02]  /*2240*/  F2FP.F16.F32.PACK_AB R28, R28, R44 ;  /* 0x0000002c1c1c723e */ /* 0x000fe400000000ff */
[----:B------:R-:W-:Y:S02]  /*2250*/  F2FP.F16.F32.PACK_AB R51, R51, R55 ;  /* 0x000000373333723e */ /* 0x000fe400000000ff */
[----:B------:R-:W-:-:S02]  /*2260*/  F2FP.F16.F32.PACK_AB R50, R50, R54 ;  /* 0x000000363232723e */ /* 0x000fc400000000ff */
[----:B------:R-:W-:Y:S02]  /*2270*/  F2FP.F16.F32.PACK_AB R49, R49, R53 ;  /* 0x000000353131723e */ /* 0x000fe400000000ff */
[----:B------:R-:W-:-:S07]  /*2280*/  F2FP.F16.F32.PACK_AB R48, R48, R52 ;  /* 0x000000343030723e */ /* 0x000fce00000000ff */
.L_x_1:
[----:B------:R-:W0:Y:S01]  /*2290*/  S2R R4, SR_TID.X ;  /* 0x0000000000047919 */ /* 0x000e220000002100 */
[----:B------:R-:W1:Y:S01]  /*22a0*/  S2UR UR5, SR_CgaCtaId ;  /* 0x00000000000579c3 */ /* 0x000e620000008800 */
[----:B------:R-:W-:Y:S01]  /*22b0*/  LOP3.LUT R89, R89, 0x60, RZ, 0xc0, !PT ;  /* 0x0000006059597812 */ /* 0x000fe200078ec0ff */
[----:B------:R-:W-:-:S06]  /*22c0*/  UMOV UR4, 0x400 ;  /* 0x0000040000047882 */ /* 0x000fcc0000000000 */
[----:B------:R-:W-:Y:S06]  /*22d0*/  BAR.SYNC.DEFER_BLOCKING 0x0 ;  /* 0x0000000000007b1d */ /* 0x000fec0000010000 */
[----:B------:R-:W2:Y:S02]  /*22e0*/  LDCU.128 UR12, c[0x0][0x390] ;  /* 0x00007200ff0c77ac */ /* 0x000ea40008000c00 */
[----:B------:R-:W3:Y:S01]  /*22f0*/  LDC R41, c[0x0][0x3b8] ;  /* 0x0000ee00ff297b82 */ /* 0x000ee20000000800 */
[----:B-1----:R-:W-:Y:S01]  /*2300*/  ULEA UR4, UR5, UR4, 0x18 ;  /* 0x0000000405047291 */ /* 0x002fe2000f8ec0ff */
[----:B------:R-:W1:Y:S01]  /*2310*/  LDCU UR5, c[0x0][0x3b4] ;  /* 0x00007680ff0577ac */ /* 0x000e620008000800 */
[----:B--2---:R-:W-:-:S02]  /*2320*/  ISETP.GE.AND P0, PT, R88, UR14, PT ;  /* 0x0000000e58007c0c */ /* 0x004fc4000bf06270 */
[C---:B0-----:R-:W-:Y:S01]  /*2330*/  LOP3.LUT R0, R4.reuse, 0xe0, RZ, 0xc0, !PT ;  /* 0x000000e004007812 */ /* 0x041fe200078ec0ff */
[----:B------:R-:W-:Y:S01]  /*2340*/  IMAD.SHL.U32 R2, R4, 0x100, RZ ;  /* 0x0000010004027824 */ /* 0x000fe200078e00ff */
[----:B------:R-:W-:Y:S01]  /*2350*/  ISETP.LT.AND P6, PT, R6, UR15, !P0 ;  /* 0x0000000f06007c0c */ /* 0x000fe2000c7c1270 */
[----:B------:R-:W-:Y:S01]  /*2360*/  IMAD.SHL.U32 R3, R4, 0x4, RZ ;  /* 0x0000000404037824 */ /* 0x000fe200078e00ff */
[----:B------:R-:W-:Y:S01]  /*2370*/  ISETP.LT.AND P3, PT, R8, UR15, !P0 ;  /* 0x0000000f08007c0c */ /* 0x000fe2000c761270 */
[----:B------:R-:W-:Y:S01]  /*2380*/  IMAD R89, R0, 0x8, R89 ;  /* 0x0000000800597824 */ /* 0x000fe200078e0259 */
[----:B------:R-:W-:Y:S01]  /*2390*/  LOP3.LUT R0, R4, 0x1c, RZ, 0xc0, !PT ;  /* 0x0000001c04007812 */ /* 0x000fe200078ec0ff */
[----:B---3--:R-:W-:Y:S01]  /*23a0*/  IMAD R8, R8, R41, RZ ;  /* 0x0000002908087224 */ /* 0x008fe200078e02ff */
[----:B------:R-:W-:Y:S02]  /*23b0*/  LOP3.LUT R2, R2, 0x1800, RZ, 0xc0, !PT ;  /* 0x0000180002027812 */ /* 0x000fe400078ec0ff */
[----:B------:R-:W-:Y:S01]  /*23c0*/  SHF.R.U32.HI R4, RZ, 0x1, R4 ;  /* 0x00000001ff047819 */ /* 0x000fe20000011604 */
[----:B------:R-:W-:Y:S01]  /*23d0*/  IMAD.IADD R0, R0, 0x1, R89 ;  /* 0x0000000100007824 */ /* 0x000fe200078e0259 */
[----:B------:R-:W-:Y:S01]  /*23e0*/  LOP3.LUT R5, R2, 0xfc, R3, 0xf8, !PT ;  /* 0x000000fc02057812 */ /* 0x000fe200078ef803 */
[----:B-1----:R-:W-:Y:S01]  /*23f0*/  IMAD R88, R88, UR5, RZ ;  /* 0x0000000558587c24 */ /* 0x002fe2000f8e02ff */
[----:B------:R-:W-:-:S02]  /*2400*/  ISETP.LT.AND P4, PT, R7, UR15, !P0 ;  /* 0x0000000f07007c0c */ /* 0x000fc4000c781270 */
[C---:B------:R-:W-:Y:S01]  /*2410*/  LOP3.LUT R2, R0.reuse, 0x20, RZ, 0x3c, !PT ;  /* 0x0000002000027812 */ /* 0x040fe200078e3cff */
[----:B------:R-:W-:Y:S01]  /*2420*/  STS [R0+UR4], R48 ;  /* 0x0000003000007988 */ /* 0x000fe20008000804 */
[C---:B------:R-:W-:Y:S02]  /*2430*/  LOP3.LUT R3, R0.reuse, 0x40, RZ, 0x3c, !PT ;  /* 0x0000004000037812 */ /* 0x040fe400078e3cff */
[----:B------:R-:W-:Y:S01]  /*2440*/  LOP3.LUT R20, R5, 0x60, R4, 0x78, !PT ;  /* 0x0000006005147812 */ /* 0x000fe200078e7804 */
[----:B------:R0:W-:Y:S01]  /*2450*/  STS [R0+UR4+0x80], R49 ;  /* 0x0000803100007988 */ /* 0x0001e20008000804 */
[----:B------:R-:W-:Y:S01]  /*2460*/  LOP3.LUT R4, R0, 0x60, RZ, 0x3c, !PT ;  /* 0x0000006000047812 */ /* 0x000fe200078e3cff */
[----:B------:R-:W-:Y:S01]  /*2470*/  IMAD R5, R7, R41, RZ ;  /* 0x0000002907057224 */ /* 0x000fe200078e02ff */
[----:B------:R-:W-:Y:S01]  /*2480*/  LEA R37, P1, R88, UR12, 0x1 ;  /* 0x0000000c58257c11 */ /* 0x000fe2000f8208ff */
[----:B------:R-:W-:Y:S01]  /*2490*/  STS [R2+UR4+0x800], R50 ;  /* 0x0008003202007988 */ /* 0x000fe20008000804 */
[----:B------:R-:W-:-:S02]  /*24a0*/  ISETP.LT.AND P2, PT, R10, UR15, !P0 ;  /* 0x0000000f0a007c0c */ /* 0x000fc4000c741270 */
[----:B------:R-:W-:Y:S01]  /*24b0*/  LEA.HI.X.SX32 R39, R88, UR13, 0x1, P1 ;  /* 0x0000000d58277c11 */ /* 0x000fe200088f0eff */
[----:B------:R1:W-:Y:S01]  /*24c0*/  STS [R2+UR4+0x880], R51 ;  /* 0x0008803302007988 */ /* 0x0003e20008000804 */
[----:B------:R-:W-:Y:S01]  /*24d0*/  ISETP.LT.AND P5, PT, R11, UR15, !P0 ;  /* 0x0000000f0b007c0c */ /* 0x000fe2000c7a1270 */
[----:B0-----:R-:W-:Y:S02]  /*24e0*/  IMAD R0, R6, R41, RZ ;  /* 0x0000002906007224 */ /* 0x001fe400078e02ff */
[----:B------:R-:W-:Y:S04]  /*24f0*/  STS [R3+UR4+0x1000], R28 ;  /* 0x0010001c03007988 */ /* 0x000fe80008000804 */
[----:B------:R0:W-:Y:S01]  /*2500*/  STS [R3+UR4+0x1080], R29 ;  /* 0x0010801d03007988 */ /* 0x0001e20008000804 */
[----:B-1----:R-:W-:-:S03]  /*2510*/  LEA R2, P1, R0, R37, 0x1 ;  /* 0x0000002500027211 */ /* 0x002fc600078208ff */
[----:B------:R-:W-:Y:S04]  /*2520*/  STS [R4+UR4+0x1800], R30 ;  /* 0x0018001e04007988 */ /* 0x000fe80008000804 */
[----:B------:R1:W-:Y:S01]  /*2530*/  STS [R4+UR4+0x1880], R31 ;  /* 0x0018801f04007988 */ /* 0x0003e20008000804 */
[----:B0-----:R-:W-:Y:S01]  /*2540*/  LEA.HI.X.SX32 R3, R0, R39, 0x1, P1 ;  /* 0x0000002700037211 */ /* 0x001fe200008f0eff */
[C---:B------:R-:W-:Y:S01]  /*2550*/  IMAD R0, R41.reuse, 0x20, R0 ;  /* 0x0000002029007824 */ /* 0x040fe200078e0200 */
[----:B------:R-:W-:Y:S03]  /*2560*/  BAR.SYNC.DEFER_BLOCKING 0x0 ;  /* 0x0000000000007b1d */ /* 0x000fe60000010000 */
[----:B------:R-:W-:Y:S01]  /*2570*/  IMAD R10, R41, 0x8, R0 ;  /* 0x00000008290a7824 */ /* 0x000fe200078e0200 */
[----:B-1----:R-:W-:-:S04]  /*2580*/  LEA R4, P1, R5, R37, 0x1 ;  /* 0x0000002505047211 */ /* 0x002fc800078208ff */
[----:B------:R-:W-:Y:S02]  /*2590*/  LEA.HI.X.SX32 R5, R5, R39, 0x1, P1 ;  /* 0x0000002705057211 */ /* 0x000fe400008f0eff */
[C---:B------:R-:W-:Y:S01]  /*25a0*/  ISETP.LT.AND P1, PT, R9.reuse, UR15, !P0 ;  /* 0x0000000f09007c0c */ /* 0x040fe2000c721270 */
[----:B------:R-:W-:Y:S01]  /*25b0*/  IMAD R9, R9, R41, RZ ;  /* 0x0000002909097224 */ /* 0x000fe200078e02ff */
[----:B------:R-:W0:Y:S04]  /*25c0*/  LDS R21, [R20+UR4] ;  /* 0x0000000414157984 */ /* 0x000e280008000800 */
[----:B------:R-:W1:Y:S04]  /*25d0*/  LDS R23, [R20+UR4+0x100] ;  /* 0x0001000414177984 */ /* 0x000e680008000800 */
[----:B------:R-:W2:Y:S04]  /*25e0*/  LDS R25, [R20+UR4+0x200] ;  /* 0x0002000414197984 */ /* 0x000ea80008000800 */
[----:B------:R-:W3:Y:S04]  /*25f0*/  LDS R27, [R20+UR4+0x300] ;  /* 0x00030004141b7984 */ /* 0x000ee80008000800 */
[----:B------:R-:W4:Y:S04]  /*2600*/  LDS R29, [R20+UR4+0x400] ;  /* 0x00040004141d7984 */ /* 0x000f280008000800 */
[----:B------:R-:W5:Y:S04]  /*2610*/  LDS R31, [R20+UR4+0x500] ;  /* 0x00050004141f7984 */ /* 0x000f680008000800 */
[----:B------:R-:W5:Y:S04]  /*2620*/  LDS R33, [R20+UR4+0x600] ;  /* 0x0006000414217984 */ /* 0x000f680008000800 */
[----:B------:R-:W5:Y:S04]  /*2630*/  LDS R35, [R20+UR4+0x700] ;  /* 0x0007000414237984 */ /* 0x000f680008000800 */
[----:B0-----:R0:W-:Y:S01]  /*2640*/  @P6 STG.E.U16 desc[UR10][R2.64], R21 ;  /* 0x0000001502006986 */ /* 0x0011e2000c10150a */
[----:B------:R-:W-:-:S03]  /*2650*/  LEA R6, P6, R8, R37, 0x1 ;  /* 0x0000002508067211 */ /* 0x000fc600078c08ff */
[----:B-1----:R1:W-:Y:S01]  /*2660*/  @P4 STG.E.U16 desc[UR10][R4.64], R23 ;  /* 0x0000001704004986 */ /* 0x0023e2000c10150a */
[----:B------:R-:W-:Y:S02]  /*2670*/  LEA.HI.X.SX32 R7, R8, R39, 0x1, P6 ;  /* 0x0000002708077211 */ /* 0x000fe400030f0eff */
[----:B------:R-:W-:-:S03]  /*2680*/  LEA R8, P4, R9, R37, 0x1 ;  /* 0x0000002509087211 */ /* 0x000fc600078808ff */
[----:B--2---:R2:W-:Y:S01]  /*2690*/  @P3 STG.E.U16 desc[UR10][R6.64], R25 ;  /* 0x0000001906003986 */ /* 0x0045e2000c10150a */
[----:B------:R-:W-:Y:S02]  /*26a0*/  LEA.HI.X.SX32 R9, R9, R39, 0x1, P4 ;  /* 0x0000002709097211 */ /* 0x000fe400020f0eff */
[----:B0-----:R-:W-:Y:S02]  /*26b0*/  LEA R2, P6, R0, R37, 0x1 ;  /* 0x0000002500027211 */ /* 0x001fe400078c08ff */
[----:B------:R-:W-:Y:S01]  /*26c0*/  ISETP.LT.AND P4, PT, R12, UR15, !P0 ;  /* 0x0000000f0c007c0c */ /* 0x000fe2000c781270 */
[----:B---3--:R0:W-:Y:S01]  /*26d0*/  @P1 STG.E.U16 desc[UR10][R8.64], R27 ;  /* 0x0000001b08001986 */ /* 0x0081e2000c10150a */
[----:B------:R-:W-:Y:S01]  /*26e0*/  LEA.HI.X.SX32 R3, R0, R39, 0x1, P6 ;  /* 0x0000002700037211 */ /* 0x000fe200030f0eff */
[----:B------:R-:W-:Y:S01]  /*26f0*/  IMAD R0, R41, 0x8, R10 ;  /* 0x0000000829007824 */ /* 0x000fe200078e020a */
[C---:B-1----:R-:W-:Y:S02]  /*2700*/  LEA R4, P6, R10.reuse, R37, 0x1 ;  /* 0x000000250a047211 */ /* 0x042fe400078c08ff */
[----:B------:R-:W-:Y:S01]  /*2710*/  ISETP.LT.AND P3, PT, R13, UR15, !P0 ;  /* 0x0000000f0d007c0c */ /* 0x000fe2000c761270 */
[----:B----4-:R1:W-:Y:S01]  /*2720*/  @P2 STG.E.U16 desc[UR10][R2.64], R29 ;  /* 0x0000001d02002986 */ /* 0x0103e2000c10150a */
[----:B------:R-:W-:Y:S01]  /*2730*/  LEA.HI.X.SX32 R5, R10, R39, 0x1, P6 ;  /* 0x000000270a057211 */ /* 0x000fe200030f0eff */
[----:B------:R-:W-:Y:S01]  /*2740*/  IMAD R10, R41, 0x8, R0 ;  /* 0x00000008290a7824 */ /* 0x000fe200078e0200 */
[----:B--2---:R-:W-:-:S02]  /*2750*/  LEA R6, P6, R0, R37, 0x1 ;  /* 0x0000002500067211 */ /* 0x004fc400078c08ff */
[----:B------:R-:W-:Y:S01]  /*2760*/  ISETP.LT.AND P1, PT, R14, UR15, !P0 ;  /* 0x0000000f0e007c0c */ /* 0x000fe2000c721270 */
[----:B-----5:R2:W-:Y:S01]  /*2770*/  @P5 STG.E.U16 desc[UR10][R4.64], R31 ;  /* 0x0000001f04005986 */ /* 0x0205e2000c10150a */
[----:B------:R-:W-:Y:S01]  /*2780*/  LEA.HI.X.SX32 R7, R0, R39, 0x1, P6 ;  /* 0x0000002700077211 */ /* 0x000fe200030f0eff */
[----:B------:R-:W-:Y:S01]  /*2790*/  IMAD R0, R41, 0x8, R10 ;  /* 0x0000000829007824 */ /* 0x000fe200078e020a */
[C---:B0-----:R-:W-:Y:S02]  /*27a0*/  LEA R8, P6, R10.reuse, R37, 0x1 ;  /* 0x000000250a087211 */ /* 0x041fe400078c08ff */
[----:B------:R-:W-:Y:S01]  /*27b0*/  ISETP.LT.AND P2, PT, R15, UR15, !P0 ;  /* 0x0000000f0f007c0c */ /* 0x000fe2000c741270 */
[----:B------:R0:W-:Y:S01]  /*27c0*/  @P4 STG.E.U16 desc[UR10][R6.64], R33 ;  /* 0x0000002106004986 */ /* 0x0001e2000c10150a */
[----:B------:R-:W-:Y:S01]  /*27d0*/  LEA.HI.X.SX32 R9, R10, R39, 0x1, P6 ;  /* 0x000000270a097211 */ /* 0x000fe200030f0eff */
[----:B------:R-:W-:Y:S01]  /*27e0*/  IMAD R10, R41, 0x8, R0 ;  /* 0x00000008290a7824 */ /* 0x000fe200078e0200 */
[----:B-1----:R-:W-:-:S02]  /*27f0*/  LEA R2, P6, R0, R37, 0x1 ;  /* 0x0000002500027211 */ /* 0x002fc400078c08ff */
[----:B------:R-:W-:Y:S01]  /*2800*/  PRMT R21, R21, 0x7632, R21 ;  /* 0x0000763215157816 */ /* 0x000fe20000000015 */
[----:B------:R1:W-:Y:S01]  /*2810*/  @P3 STG.E.U16 desc[UR10][R8.64], R35 ;  /* 0x0000002308003986 */ /* 0x0003e2000c10150a */
[----:B------:R-:W-:Y:S01]  /*2820*/  LEA.HI.X.SX32 R3, R0, R39, 0x1, P6 ;  /* 0x0000002700037211 */ /* 0x000fe200030f0eff */
[----:B------:R-:W-:Y:S01]  /*2830*/  IMAD R0, R41, 0x8, R10 ;  /* 0x0000000829007824 */ /* 0x000fe200078e020a */
[C---:B--2---:R-:W-:Y:S02]  /*2840*/  LEA R4, P6, R10.reuse, R37, 0x1 ;  /* 0x000000250a047211 */ /* 0x044fe400078c08ff */
[----:B------:R-:W-:Y:S01]  /*2850*/  PRMT R23, R23, 0x7632, R23 ;  /* 0x0000763217177816 */ /* 0x000fe20000000017 */
[C---:B------:R-:W-:Y:S01]  /*2860*/  IMAD R11, R41.reuse, 0x8, R0 ;  /* 0x00000008290b7824 */ /* 0x040fe200078e0200 */
[----:B------:R-:W-:Y:S01]  /*2870*/  LEA.HI.X.SX32 R5, R10, R39, 0x1, P6 ;  /* 0x000000270a057211 */ /* 0x000fe200030f0eff */
[----:B------:R2:W-:Y:S01]  /*2880*/  @P1 STG.E.U16 desc[UR10][R2.64], R21 ;  /* 0x0000001502001986 */ /* 0x0005e2000c10150a */
[-C--:B0-----:R-:W-:Y:S01]  /*2890*/  LEA R6, P1, R0, R37.reuse, 0x1 ;  /* 0x0000002500067211 */ /* 0x081fe200078208ff */
[----:B------:R-:W-:Y:S01]  /*28a0*/  IMAD R12, R41, 0x8, R11 ;  /* 0x00000008290c7824 */ /* 0x000fe200078e020b */
[----:B------:R-:W-:Y:S01]  /*28b0*/  ISETP.LT.AND P5, PT, R16, UR15, !P0 ;  /* 0x0000000f10007c0c */ /* 0x000fe2000c7a1270 */
[----:B------:R0:W-:Y:S01]  /*28c0*/  @P2 STG.E.U16 desc[UR10][R4.64], R23 ;  /* 0x0000001704002986 */ /* 0x0001e2000c10150a */
[----:B-1----:R-:W-:Y:S01]  /*28d0*/  LEA R8, P2, R11, R37, 0x1 ;  /* 0x000000250b087211 */ /* 0x002fe200078408ff */
[----:B------:R-:W-:Y:S01]  /*28e0*/  IMAD R13, R41, 0x8, R12 ;  /* 0x00000008290d7824 */ /* 0x000fe200078e020c */
[----:B------:R-:W-:-:S02]  /*28f0*/  LEA.HI.X.SX32 R7, R0, R39, 0x1, P1 ;  /* 0x0000002700077211 */ /* 0x000fc400008f0eff */
[----:B------:R-:W-:Y:S01]  /*2900*/  ISETP.LT.AND P4, PT, R17, UR15, !P0 ;  /* 0x0000000f11007c0c */ /* 0x000fe2000c781270 */
[----:B------:R-:W-:Y:S01]  /*2910*/  IMAD R0, R41, 0x8, R13 ;  /* 0x0000000829007824 */ /* 0x000fe200078e020d */
[----:B------:R-:W-:Y:S02]  /*2920*/  ISETP.LT.AND P3, PT, R18, UR15, !P0 ;  /* 0x0000000f12007c0c */ /* 0x000fe4000c761270 */
[----:B--2---:R-:W-:Y:S02]  /*2930*/  LEA R2, P1, R13, R37, 0x1 ;  /* 0x000000250d027211 */ /* 0x004fe400078208ff */
[----:B------:R-:W-:Y:S01]  /*2940*/  LEA.HI.X.SX32 R9, R11, R39, 0x1, P2 ;  /* 0x000000270b097211 */ /* 0x000fe200010f0eff */
[----:B0-----:R-:W-:Y:S01]  /*2950*/  IMAD R5, R41, 0x8, R0 ;  /* 0x0000000829057824 */ /* 0x001fe200078e0200 */
[----:B------:R-:W-:Y:S02]  /*2960*/  LEA R10, P6, R12, R37, 0x1 ;  /* 0x000000250c0a7211 */ /* 0x000fe400078c08ff */
[----:B------:R-:W-:-:S02]  /*2970*/  ISETP.LT.AND P2, PT, R19, UR15, !P0 ;  /* 0x0000000f13007c0c */ /* 0x000fc4000c741270 */
[-C--:B------:R-:W-:Y:S02]  /*2980*/  LEA.HI.X.SX32 R3, R13, R39.reuse, 0x1, P1 ;  /* 0x000000270d037211 */ /* 0x080fe400008f0eff */
[----:B------:R-:W-:Y:S02]  /*2990*/  ISETP.LT.AND P1, PT, R56, UR15, !P0 ;  /* 0x0000000f38007c0c */ /* 0x000fe4000c721270 */
[----:B------:R-:W-:Y:S02]  /*29a0*/  ISETP.LT.AND P0, PT, R57, UR15, !P0 ;  /* 0x0000000f39007c0c */ /* 0x000fe4000c701270 */
[----:B------:R-:W-:Y:S02]  /*29b0*/  LEA.HI.X.SX32 R11, R12, R39, 0x1, P6 ;  /* 0x000000270c0b7211 */ /* 0x000fe400030f0eff */
[----:B------:R-:W-:Y:S02]  /*29c0*/  LEA R12, P6, R0, R37, 0x1 ;  /* 0x00000025000c7211 */ /* 0x000fe400078c08ff */
[----:B------:R-:W-:-:S02]  /*29d0*/  PRMT R25, R25, 0x7632, R25 ;  /* 0x0000763219197816 */ /* 0x000fc40000000019 */
[----:B------:R-:W-:Y:S02]  /*29e0*/  PRMT R27, R27, 0x7632, R27 ;  /* 0x000076321b1b7816 */ /* 0x000fe4000000001b */
[----:B------:R-:W-:Y:S01]  /*29f0*/  PRMT R29, R29, 0x7632, R29 ;  /* 0x000076321d1d7816 */ /* 0x000fe2000000001d */
[----:B------:R0:W-:Y:S01]  /*2a00*/  @P5 STG.E.U16 desc[UR10][R6.64], R25 ;  /* 0x0000001906005986 */ /* 0x0001e2000c10150a */
[----:B------:R-:W-:Y:S02]  /*2a10*/  PRMT R31, R31, 0x7632, R31 ;  /* 0x000076321f1f7816 */ /* 0x000fe4000000001f */
[----:B------:R-:W-:Y:S01]  /*2a20*/  LEA.HI.X.SX32 R13, R0, R39, 0x1, P6 ;  /* 0x00000027000d7211 */ /* 0x000fe200030f0eff */
[----:B------:R0:W-:Y:S01]  /*2a30*/  @P4 STG.E.U16 desc[UR10][R8.64], R27 ;  /* 0x0000001b08004986 */ /* 0x0001e2000c10150a */
[----:B------:R-:W-:Y:S02]  /*2a40*/  PRMT R33, R33, 0x7632, R33 ;  /* 0x0000763221217816 */ /* 0x000fe40000000021 */
[C---:B------:R-:W-:Y:S01]  /*2a50*/  LEA R4, P6, R5.reuse, R37, 0x1 ;  /* 0x0000002505047211 */ /* 0x040fe200078c08ff */
[----:B------:R0:W-:Y:S03]  /*2a60*/  @P3 STG.E.U16 desc[UR10][R10.64], R29 ;  /* 0x0000001d0a003986 */ /* 0x0001e6000c10150a */
[----:B------:R-:W-:Y:S01]  /*2a70*/  LEA.HI.X.SX32 R5, R5, R39, 0x1, P6 ;  /* 0x0000002705057211 */ /* 0x000fe200030f0eff */
[----:B------:R0:W-:Y:S04]  /*2a80*/  @P2 STG.E.U16 desc[UR10][R2.64], R31 ;  /* 0x0000001f02002986 */ /* 0x0001e8000c10150a */
[----:B------:R0:W-:Y:S01]  /*2a90*/  @P1 STG.E.U16 desc[UR10][R12.64], R33 ;  /* 0x000000210c001986 */ /* 0x0001e2000c10150a */
[----:B------:R-:W-:Y:S05]  /*2aa0*/  @!P0 EXIT ;  /* 0x000000000000894d */ /* 0x000fea0003800000 */
[----:B0-----:R-:W-:-:S05]  /*2ab0*/  PRMT R2, R35, 0x7632, R2 ;  /* 0x0000763223027816 */ /* 0x001fca0000000002 */
[----:B------:R-:W-:Y:S01]  /*2ac0*/  STG.E.U16 desc[UR10][R4.64], R2 ;  /* 0x0000000204007986 */ /* 0x000fe2000c10150a */
[----:B------:R-:W-:Y:S05]  /*2ad0*/  EXIT ;  /* 0x000000000000794d */ /* 0x000fea0003800000 */
.L_x_3:
[----:B------:R-:W-:-:S00]  /*2ae0*/  BRA `(.L_x_3) ;  /* 0xfffffffc00fc7947 */ /* 0x000fc0000383ffff */
[----:B------:R-:W-:-:S00]  /*2af0*/  NOP ;  /* 0x0000000000007918 */ /* 0x000fc00000000000 */
        /* <DEDUP_REMOVED lines=8> */
.L_x_4:


//--------------------- .nv.shared.matmul_kernel  --------------------------
	.section	.nv.shared.matmul_kernel,"aw",@nobits
	.sectionflags	@""
	.align	16
	.zero		1024


//--------------------- .nv.shared.reserved.0     --------------------------
	.section	.nv.shared.reserved.0,"aw",@nobits
	.weak		__nv_reservedSMEM_offset_0_alias
	.size		__nv_reservedSMEM_offset_0_alias, 0, 64
	.other		__nv_reservedSMEM_offset_0_alias,@"STO_CUDA_RESERVED_SHARED STV_DEFAULT"
__nv_reservedSMEM_offset_0_alias:
	.zero		0
	.zero		64


//--------------------- .nv.constant0.matmul_kernel --------------------------
	.section	.nv.constant0.matmul_kernel,"a",@progbits
	.sectionflags	@""
	.align	4
.nv.constant0.matmul_kernel:
	.zero		976


//--------------------- SYMBOLS --------------------------

	.type		.nv.reservedSmem.offset0,@object
	.size		.nv.reservedSmem.offset0,0x4
	.type		.nv.reservedSmem.cap,@object
	.size		.nv.reservedSmem.cap,0x4
